	.target	sm_90a

	.elftype	@"ET_EXEC"


//--------------------- .note.nv.tkinfo           --------------------------
	.section	.note.nv.tkinfo,"",@"SHT_NOTE"
	.sectionflags	@"SHF_NOTE_NV_TKINFO"
	.tkinfo
        /*0018*/ 	.word	0x00000002
        /*0030*/ 	.string	""
        /*0030*/ 	.string	"ptxas"
        /*0030*/ 	.string	"Cuda compilation tools, release 13.0, V13.0.88"
        /*0030*/ 	.string	"Build cuda_13.0.r13.0/compiler.36424714_0"
        /*0030*/ 	.string	"-arch sm_90a -m 64 "



//--------------------- .note.nv.cuinfo           --------------------------
	.section	.note.nv.cuinfo,"",@"SHT_NOTE"
	.sectionflags	@"SHF_NOTE_NV_CUINFO"
        /*0018*/ 	.short	0x0002
        /*001a*/ 	.short	0x005a
        /*001c*/ 	.short	0x0082
	.zero		2


//--------------------- .nv.info                  --------------------------
	.section	.nv.info,"",@"SHT_CUDA_INFO"
	.align	4


	//----- nvinfo : EIATTR_REGCOUNT
	.align		4
        /*0000*/ 	.byte	0x04, 0x2f
        /*0002*/ 	.short	(.L_15 - .L_14)
	.align		4
.L_14:
        /*0004*/ 	.word	index@(_ZN7cutlass13device_kernelINS_4gemm6kernel13GemmUniversalIN4cute5tupleIJiiiiEEENS1_10collective13CollectiveMmaINS1_34MainloopSm90TmaGmmaWarpSpecializedILi5ENS5_IJNS4_1CILi2EEESB_NSA_ILi1EEEEEENS1_35KernelTmaWarpSpecializedCooperativeEEENS5_IJNSA_ILi128EEENSA_ILi64EEENSA_ILi32EEEEEEaNS5_IJlSC_lEEEaSK_NS4_8TiledMMAINS4_8MMA_AtomIJNS4_4SM904GMMA26MMA_64x64x32_S32S8S8_SS_TNEEEENS4_6LayoutINS5_IJSB_SC_SC_EEENS5_IJSC_NSA_ILi0EEEST_EEEEENS5_IJNS4_10UnderscoreESW_SW_EEEEENS4_23SM90_TMA_LOAD_MULTICASTENS4_14ComposedLayoutINS4_7SwizzleILi1ELi4ELi3EEENS4_18smem_ptr_flag_bitsILi8EEENSR_INS5_IJNSA_ILi8EEESI_EEENS5_IJSI_SC_EEEEEEEvNS4_8identityESZ_S19_vS1A_EENS_8epilogue10collective6detail29Sm90TmaWarpSpecializedAdapterINS1D_15DefaultEpilogueIaSK_SK_NS1C_6thread17LinearCombinationIaLi1EiiLNS1H_9ScaleType4KindE0ELNS_15FloatRoundStyleE2EaEENS1_15EpilogueDefaultEEEEEvvEEEEvNT_6ParamsE)
        /*0008*/ 	.word	0x000000a8


	//----- nvinfo : EIATTR_FRAME_SIZE
	.align		4
.L_15:
        /*000c*/ 	.byte	0x04, 0x11
        /*000e*/ 	.short	(.L_17 - .L_16)
	.align		4
.L_16:
        /*0010*/ 	.word	index@(_ZN7cutlass13device_kernelINS_4gemm6kernel13GemmUniversalIN4cute5tupleIJiiiiEEENS1_10collective13CollectiveMmaINS1_34MainloopSm90TmaGmmaWarpSpecializedILi5ENS5_IJNS4_1CILi2EEESB_NSA_ILi1EEEEEENS1_35KernelTmaWarpSpecializedCooperativeEEENS5_IJNSA_ILi128EEENSA_ILi64EEENSA_ILi32EEEEEEaNS5_IJlSC_lEEEaSK_NS4_8TiledMMAINS4_8MMA_AtomIJNS4_4SM904GMMA26MMA_64x64x32_S32S8S8_SS_TNEEEENS4_6LayoutINS5_IJSB_SC_SC_EEENS5_IJSC_NSA_ILi0EEEST_EEEEENS5_IJNS4_10UnderscoreESW_SW_EEEEENS4_23SM90_TMA_LOAD_MULTICASTENS4_14ComposedLayoutINS4_7SwizzleILi1ELi4ELi3EEENS4_18smem_ptr_flag_bitsILi8EEENSR_INS5_IJNSA_ILi8EEESI_EEENS5_IJSI_SC_EEEEEEEvNS4_8identityESZ_S19_vS1A_EENS_8epilogue10collective6detail29Sm90TmaWarpSpecializedAdapterINS1D_15DefaultEpilogueIaSK_SK_NS1C_6thread17LinearCombinationIaLi1EiiLNS1H_9ScaleType4KindE0ELNS_15FloatRoundStyleE2EaEENS1_15EpilogueDefaultEEEEEvvEEEEvNT_6ParamsE)
        /*0014*/ 	.word	0x00000000


	//----- nvinfo : EIATTR_MIN_STACK_SIZE
	.align		4
.L_17:
        /*0018*/ 	.byte	0x04, 0x12
        /*001a*/ 	.short	(.L_19 - .L_18)
	.align		4
.L_18:
        /*001c*/ 	.word	index@(_ZN7cutlass13device_kernelINS_4gemm6kernel13GemmUniversalIN4cute5tupleIJiiiiEEENS1_10collective13CollectiveMmaINS1_34MainloopSm90TmaGmmaWarpSpecializedILi5ENS5_IJNS4_1CILi2EEESB_NSA_ILi1EEEEEENS1_35KernelTmaWarpSpecializedCooperativeEEENS5_IJNSA_ILi128EEENSA_ILi64EEENSA_ILi32EEEEEEaNS5_IJlSC_lEEEaSK_NS4_8TiledMMAINS4_8MMA_AtomIJNS4_4SM904GMMA26MMA_64x64x32_S32S8S8_SS_TNEEEENS4_6LayoutINS5_IJSB_SC_SC_EEENS5_IJSC_NSA_ILi0EEEST_EEEEENS5_IJNS4_10UnderscoreESW_SW_EEEEENS4_23SM90_TMA_LOAD_MULTICASTENS4_14ComposedLayoutINS4_7SwizzleILi1ELi4ELi3EEENS4_18smem_ptr_flag_bitsILi8EEENSR_INS5_IJNSA_ILi8EEESI_EEENS5_IJSI_SC_EEEEEEEvNS4_8identityESZ_S19_vS1A_EENS_8epilogue10collective6detail29Sm90TmaWarpSpecializedAdapterINS1D_15DefaultEpilogueIaSK_SK_NS1C_6thread17LinearCombinationIaLi1EiiLNS1H_9ScaleType4KindE0ELNS_15FloatRoundStyleE2EaEENS1_15EpilogueDefaultEEEEEvvEEEEvNT_6ParamsE)
        /*0020*/ 	.word	0x00000000
.L_19:


//--------------------- .nv.compat                --------------------------
	.section	.nv.compat,"",@"SHT_CUDA_COMPAT_INFO"
	.align	4
        /*0000*/ 	.byte	0x02, 0x09, 0x01, 0x00, 0x02, 0x02, 0x04, 0x00, 0x02, 0x05, 0x05, 0x00, 0x03, 0x07, 0x01, 0x01
        /*0010*/ 	.byte	0x02, 0x03, 0x01, 0x00, 0x02, 0x06, 0x01, 0x00, 0x04, 0x0b, 0x08, 0x00, 0x00, 0x00, 0x00, 0x00
        /*0020*/ 	.byte	0x00, 0x00, 0x00, 0x00


//--------------------- .nv.info._ZN7cutlass13device_kernelINS_4gemm6kernel13GemmUniversalIN4cute5tupleIJiiiiEEENS1_10collective13CollectiveMmaINS1_34MainloopSm90TmaGmmaWarpSpecializedILi5ENS5_IJNS4_1CILi2EEESB_NSA_ILi1EEEEEENS1_35KernelTmaWarpSpecializedCooperativeEEENS5_IJNSA_ILi128EEENSA_ILi64EEENSA_ILi32EEEEEEaNS5_IJlSC_lEEEaSK_NS4_8TiledMMAINS4_8MMA_AtomIJNS4_4SM904GMMA26MMA_64x64x32_S32S8S8_SS_TNEEEENS4_6LayoutINS5_IJSB_SC_SC_EEENS5_IJSC_NSA_ILi0EEEST_EEEEENS5_IJNS4_10UnderscoreESW_SW_EEEEENS4_23SM90_TMA_LOAD_MULTICASTENS4_14ComposedLayoutINS4_7SwizzleILi1ELi4ELi3EEENS4_18smem_ptr_flag_bitsILi8EEENSR_INS5_IJNSA_ILi8EEESI_EEENS5_IJSI_SC_EEEEEEEvNS4_8identityESZ_S19_vS1A_EENS_8epilogue10collective6detail29Sm90TmaWarpSpecializedAdapterINS1D_15DefaultEpilogueIaSK_SK_NS1C_6thread17LinearCombinationIaLi1EiiLNS1H_9ScaleType4KindE0ELNS_15FloatRoundStyleE2EaEENS1_15EpilogueDefaultEEEEEvvEEEEvNT_6ParamsE --------------------------
	.section	.nv.info._ZN7cutlass13device_kernelINS_4gemm6kernel13GemmUniversalIN4cute5tupleIJiiiiEEENS1_10collective13CollectiveMmaINS1_34MainloopSm90TmaGmmaWarpSpecializedILi5ENS5_IJNS4_1CILi2EEESB_NSA_ILi1EEEEEENS1_35KernelTmaWarpSpecializedCooperativeEEENS5_IJNSA_ILi128EEENSA_ILi64EEENSA_ILi32EEEEEEaNS5_IJlSC_lEEEaSK_NS4_8TiledMMAINS4_8MMA_AtomIJNS4_4SM904GMMA26MMA_64x64x32_S32S8S8_SS_TNEEEENS4_6LayoutINS5_IJSB_SC_SC_EEENS5_IJSC_NSA_ILi0EEEST_EEEEENS5_IJNS4_10UnderscoreESW_SW_EEEEENS4_23SM90_TMA_LOAD_MULTICASTENS4_14ComposedLayoutINS4_7SwizzleILi1ELi4ELi3EEENS4_18smem_ptr_flag_bitsILi8EEENSR_INS5_IJNSA_ILi8EEESI_EEENS5_IJSI_SC_EEEEEEEvNS4_8identityESZ_S19_vS1A_EENS_8epilogue10collective6detail29Sm90TmaWarpSpecializedAdapterINS1D_15DefaultEpilogueIaSK_SK_NS1C_6thread17LinearCombinationIaLi1EiiLNS1H_9ScaleType4KindE0ELNS_15FloatRoundStyleE2EaEENS1_15EpilogueDefaultEEEEEvvEEEEvNT_6ParamsE,"",@"SHT_CUDA_INFO"
	.sectionflags	@""
	.align	4


	//----- nvinfo : EIATTR_CUDA_API_VERSION
	.align		4
        /*0000*/ 	.byte	0x04, 0x37
        /*0002*/ 	.short	(.L_21 - .L_20)
.L_20:
        /*0004*/ 	.word	0x00000082


	//----- nvinfo : EIATTR_KPARAM_INFO
	.align		4
.L_21:
        /*0008*/ 	.byte	0x04, 0x17
        /*000a*/ 	.short	(.L_23 - .L_22)
.L_22:
        /*000c*/ 	.word	0x00000000
        /*0010*/ 	.short	0x0000
        /*0012*/ 	.short	0x0070
        /*0014*/ 	.byte	0x00, 0xf0, 0x01, 0x10


	//----- nvinfo : EIATTR_SPARSE_MMA_MASK
	.align		4
.L_23:
        /*0018*/ 	.byte	0x03, 0x50
        /*001a*/ 	.short	0x0000


	//----- nvinfo : EIATTR_MAXREG_COUNT
	.align		4
        /*001c*/ 	.byte	0x03, 0x1b
        /*001e*/ 	.short	0x00a8


	//----- nvinfo : EIATTR_NUM_BARRIERS
	.align		4
        /*0020*/ 	.byte	0x02, 0x4c
        /*0022*/ 	.byte	0x01
	.zero		1


	//----- nvinfo : EIATTR_EXTERNS
	.align		4
        /*0024*/ 	.byte	0x04, 0x0f
        /*0026*/ 	.short	(.L_25 - .L_24)


	//   ....[0]....
	.align		4
.L_24:
        /*0028*/ 	.word	index@(__assertfail)


	//----- nvinfo : EIATTR_MERCURY_ISA_VERSION
	.align		4
.L_25:
        /*002c*/ 	.byte	0x03, 0x5f
        /*002e*/ 	.short	0x0101


	//----- nvinfo : EIATTR_INT_WARP_WIDE_INSTR_OFFSETS
	.align		4
        /*0030*/ 	.byte	0x04, 0x31
        /*0032*/ 	.short	(.L_27 - .L_26)


	//   ....[0]....
.L_26:
        /*0034*/ 	.word	0x00000470


	//   ....[1]....
        /*0038*/ 	.word	0x00000640


	//   ....[2]....
        /*003c*/ 	.word	0x00000680


	//   ....[3]....
        /*0040*/ 	.word	0x00001bf0


	//----- nvinfo : EIATTR_COOP_GROUP_MASK_REGIDS
	.align		4
.L_27:
        /*0044*/ 	.byte	0x04, 0x29
        /*0046*/ 	.short	(.L_29 - .L_28)


	//   ....[0]....
.L_28:
        /*0048*/ 	.word	0xffffffff


	//   ....[1]....
        /*004c*/ 	.word	0xffffffff


	//   ....[2]....
        /*0050*/ 	.word	0xffffffff


	//   ....[3]....
        /*0054*/ 	.word	0xffffffff


	//   ....[4]....
        /*0058*/ 	.word	0xffffffff


	//   ....[5]....
        /*005c*/ 	.word	0xffffffff


	//----- nvinfo : EIATTR_COOP_GROUP_INSTR_OFFSETS
	.align		4
.L_29:
        /*0060*/ 	.byte	0x04, 0x28
        /*0062*/ 	.short	(.L_31 - .L_30)


	//   ....[0]....
.L_30:
        /*0064*/ 	.word	0x00000060


	//   ....[1]....
        /*0068*/ 	.word	0x00000070


	//   ....[2]....
        /*006c*/ 	.word	0x00000130


	//   ....[3]....
        /*0070*/ 	.word	0x000002f0


	//   ....[4]....
        /*0074*/ 	.word	0x00000820


	//   ....[5]....
        /*0078*/ 	.word	0x00001440


	//----- nvinfo : EIATTR_REG_RECONFIG
	.align		4
.L_31:
        /*007c*/ 	.byte	0x01, 0x54
	.zero		2


	//----- nvinfo : EIATTR_SYSCALL_OFFSETS
	.align		4
        /*0080*/ 	.byte	0x04, 0x46
        /*0082*/ 	.short	(.L_33 - .L_32)


	//   ....[0]....
.L_32:
        /*0084*/ 	.word	0x00001630


	//----- nvinfo : EIATTR_MBARRIER_INSTR_OFFSETS
	.align		4
.L_33:
        /*0088*/ 	.byte	0x04, 0x39
        /*008a*/ 	.short	(.L_35 - .L_34)


	//   ....[0]....
.L_34:
        /*008c*/ 	.word	0x00000230
        /*0090*/ 	.word	0x000000ff
        /*0094*/ 	.word	0x00000000
        /*0098*/ 	.short	0x0100
        /*009a*/ 	.byte	0x08
	.zero		1


	//   ....[1]....
        /*009c*/ 	.word	0x00000240
        /*00a0*/ 	.word	0x000000ff
        /*00a4*/ 	.word	0x00000028
        /*00a8*/ 	.short	0x0100
        /*00aa*/ 	.byte	0x08
	.zero		1


	//   ....[2]....
        /*00ac*/ 	.word	0x00000250
        /*00b0*/ 	.word	0x000000ff
        /*00b4*/ 	.word	0x00000008
        /*00b8*/ 	.short	0x0100
        /*00ba*/ 	.byte	0x08
	.zero		1


	//   ....[3]....
        /*00bc*/ 	.word	0x00000260
        /*00c0*/ 	.word	0x000000ff
        /*00c4*/ 	.word	0x00000030
        /*00c8*/ 	.short	0x0100
        /*00ca*/ 	.byte	0x08
	.zero		1


	//   ....[4]....
        /*00cc*/ 	.word	0x00000270
        /*00d0*/ 	.word	0x000000ff
        /*00d4*/ 	.word	0x00000010
        /*00d8*/ 	.short	0x0100
        /*00da*/ 	.byte	0x08
	.zero		1


	//   ....[5]....
        /*00dc*/ 	.word	0x00000280
        /*00e0*/ 	.word	0x000000ff
        /*00e4*/ 	.word	0x00000038
        /*00e8*/ 	.short	0x0100
        /*00ea*/ 	.byte	0x08
	.zero		1


	//   ....[6]....
        /*00ec*/ 	.word	0x00000290
        /*00f0*/ 	.word	0x000000ff
        /*00f4*/ 	.word	0x00000018
        /*00f8*/ 	.short	0x0100
        /*00fa*/ 	.byte	0x08
	.zero		1


	//   ....[7]....
        /*00fc*/ 	.word	0x000002a0
        /*0100*/ 	.word	0x000000ff
        /*0104*/ 	.word	0x00000040
        /*0108*/ 	.short	0x0100
        /*010a*/ 	.byte	0x08
	.zero		1


	//   ....[8]....
        /*010c*/ 	.word	0x000002b0
        /*0110*/ 	.word	0x000000ff
        /*0114*/ 	.word	0x00000020
        /*0118*/ 	.short	0x0100
        /*011a*/ 	.byte	0x08
	.zero		1


	//   ....[9]....
        /*011c*/ 	.word	0x000002c0
        /*0120*/ 	.word	0x000000ff
        /*0124*/ 	.word	0x00000048
        /*0128*/ 	.short	0x0100
        /*012a*/ 	.byte	0x08
	.zero		1


	//   ....[10]....
        /*012c*/ 	.word	0x00000720
        /*0130*/ 	.word	0x000000ff
        /*0134*/ 	.word	0x00000060
        /*0138*/ 	.short	0x0100
        /*013a*/ 	.byte	0x06
	.zero		1


	//   ....[11]....
        /*013c*/ 	.word	0x000007b0
        /*0140*/ 	.word	0x000000ff
        /*0144*/ 	.word	0x00000068
        /*0148*/ 	.short	0x0100
        /*014a*/ 	.byte	0x06
	.zero		1


	//   ....[12]....
        /*014c*/ 	.word	0x00001700
        /*0150*/ 	.word	0x00000003
        /*0154*/ 	.word	0x00000000
        /*0158*/ 	.short	0x010a
        /*015a*/ 	.byte	0x3f
	.zero		1


	//   ....[13]....
        /*015c*/ 	.word	0x00001760
        /*0160*/ 	.word	0x00000003
        /*0164*/ 	.word	0x00000000
        /*0168*/ 	.short	0x010a
        /*016a*/ 	.byte	0x3f
	.zero		1


	//   ....[14]....
        /*016c*/ 	.word	0x00001970
        /*0170*/ 	.word	0x00000005
        /*0174*/ 	.word	0x00000000
        /*0178*/ 	.short	0x010a
        /*017a*/ 	.byte	0x3f
	.zero		1


	//   ....[15]....
        /*017c*/ 	.word	0x000019b0
        /*0180*/ 	.word	0x00000005
        /*0184*/ 	.word	0x00000000
        /*0188*/ 	.short	0x010a
        /*018a*/ 	.byte	0x3f
	.zero		1


	//   ....[16]....
        /*018c*/ 	.word	0x00001aa0
        /*0190*/ 	.word	0x00000004
        /*0194*/ 	.word	0x00000000
        /*0198*/ 	.short	0x0101
        /*019a*/ 	.byte	0x3f
	.zero		1


	//   ....[17]....
        /*019c*/ 	.word	0x00001c90
        /*01a0*/ 	.word	0x00000000
        /*01a4*/ 	.word	0x00000000
        /*01a8*/ 	.short	0x0101
        /*01aa*/ 	.byte	0x3f
	.zero		1


	//   ....[18]....
        /*01ac*/ 	.word	0x00004a50
        /*01b0*/ 	.word	0x00000016
        /*01b4*/ 	.word	0x00000028
        /*01b8*/ 	.short	0x010a
        /*01ba*/ 	.byte	0x3f
	.zero		1


	//   ....[19]....
        /*01bc*/ 	.word	0x00004de0
        /*01c0*/ 	.word	0x00000006
        /*01c4*/ 	.word	0x00000068
        /*01c8*/ 	.short	0x0101
        /*01ca*/ 	.byte	0x3f
	.zero		1


	//   ....[20]....
        /*01cc*/ 	.word	0x00005510
        /*01d0*/ 	.word	0x00000007
        /*01d4*/ 	.word	0x00000000
        /*01d8*/ 	.short	0x010a
        /*01da*/ 	.byte	0x3f
	.zero		1


	//   ....[21]....
        /*01dc*/ 	.word	0x00005590
        /*01e0*/ 	.word	0x00000008
        /*01e4*/ 	.word	0x00000000
        /*01e8*/ 	.short	0x010a
        /*01ea*/ 	.byte	0x3f
	.zero		1


	//   ....[22]....
        /*01ec*/ 	.word	0x00005620
        /*01f0*/ 	.word	0x00000009
        /*01f4*/ 	.word	0x00000000
        /*01f8*/ 	.short	0x010a
        /*01fa*/ 	.byte	0x3f
	.zero		1


	//   ....[23]....
        /*01fc*/ 	.word	0x000056b0
        /*0200*/ 	.word	0x00000006
        /*0204*/ 	.word	0x00000000
        /*0208*/ 	.short	0x010a
        /*020a*/ 	.byte	0x3f
	.zero		1


	//   ....[24]....
        /*020c*/ 	.word	0x00005740
        /*0210*/ 	.word	0x00000003
        /*0214*/ 	.word	0x00000000
        /*0218*/ 	.short	0x010a
        /*021a*/ 	.byte	0x3f
	.zero		1


	//   ....[25]....
        /*021c*/ 	.word	0x000057a0
        /*0220*/ 	.word	0x00000003
        /*0224*/ 	.word	0x00000000
        /*0228*/ 	.short	0x010a
        /*022a*/ 	.byte	0x3f
	.zero		1


	//   ....[26]....
        /*022c*/ 	.word	0x000057f0
        /*0230*/ 	.word	0x00000005
        /*0234*/ 	.word	0x00000000
        /*0238*/ 	.short	0x010a
        /*023a*/ 	.byte	0x3f
	.zero		1


	//   ....[27]....
        /*023c*/ 	.word	0x000058c0
        /*0240*/ 	.word	0x00000016
        /*0244*/ 	.word	0x00000028
        /*0248*/ 	.short	0x010a
        /*024a*/ 	.byte	0x3f
	.zero		1


	//   ....[28]....
        /*024c*/ 	.word	0x00005990
        /*0250*/ 	.word	0x00000007
        /*0254*/ 	.word	0x00000000
        /*0258*/ 	.short	0x010a
        /*025a*/ 	.byte	0x3f
	.zero		1


	//   ....[29]....
        /*025c*/ 	.word	0x000059e0
        /*0260*/ 	.word	0x00000008
        /*0264*/ 	.word	0x00000000
        /*0268*/ 	.short	0x010a
        /*026a*/ 	.byte	0x3f
	.zero		1


	//   ....[30]....
        /*026c*/ 	.word	0x00005a30
        /*0270*/ 	.word	0x00000009
        /*0274*/ 	.word	0x00000000
        /*0278*/ 	.short	0x010a
        /*027a*/ 	.byte	0x3f
	.zero		1


	//   ....[31]....
        /*027c*/ 	.word	0x00005a80
        /*0280*/ 	.word	0x00000006
        /*0284*/ 	.word	0x00000000
        /*0288*/ 	.short	0x010a
        /*028a*/ 	.byte	0x3f
	.zero		1


	//----- nvinfo : EIATTR_NUM_MBARRIERS
	.align		4
.L_35:
        /*028c*/ 	.byte	0x03, 0x38
        /*028e*/ 	.short	0x000c


	//----- nvinfo : EIATTR_EXIT_INSTR_OFFSETS
	.align		4
        /*0290*/ 	.byte	0x04, 0x1c
        /*0292*/ 	.short	(.L_37 - .L_36)


	//   ....[0]....
.L_36:
        /*0294*/ 	.word	0x000009f0


	//   ....[1]....
        /*0298*/ 	.word	0x00001200


	//   ....[2]....
        /*029c*/ 	.word	0x000040e0


	//   ....[3]....
        /*02a0*/ 	.word	0x00004640


	//   ....[4]....
        /*02a4*/ 	.word	0x00005790


	//----- nvinfo : EIATTR_MAX_THREADS
	.align		4
.L_37:
        /*02a8*/ 	.byte	0x04, 0x05
        /*02aa*/ 	.short	(.L_39 - .L_38)
.L_38:
        /*02ac*/ 	.word	0x00000180
        /*02b0*/ 	.word	0x00000001
        /*02b4*/ 	.word	0x00000001


	//----- nvinfo : EIATTR_CRS_STACK_SIZE
	.align		4
.L_39:
        /*02b8*/ 	.byte	0x04, 0x1e
        /*02ba*/ 	.short	(.L_41 - .L_40)
.L_40:
        /*02bc*/ 	.word	0x00000000


	//----- nvinfo : EIATTR_CBANK_PARAM_SIZE
	.align		4
.L_41:
        /*02c0*/ 	.byte	0x03, 0x19
        /*02c2*/ 	.short	0x0470


	//----- nvinfo : EIATTR_PARAM_CBANK
	.align		4
        /*02c4*/ 	.byte	0x04, 0x0a
        /*02c6*/ 	.short	(.L_43 - .L_42)
	.align		4
.L_42:
        /*02c8*/ 	.word	index@(.nv.constant0._ZN7cutlass13device_kernelINS_4gemm6kernel13GemmUniversalIN4cute5tupleIJiiiiEEENS1_10collective13CollectiveMmaINS1_34MainloopSm90TmaGmmaWarpSpecializedILi5ENS5_IJNS4_1CILi2EEESB_NSA_ILi1EEEEEENS1_35KernelTmaWarpSpecializedCooperativeEEENS5_IJNSA_ILi128EEENSA_ILi64EEENSA_ILi32EEEEEEaNS5_IJlSC_lEEEaSK_NS4_8TiledMMAINS4_8MMA_AtomIJNS4_4SM904GMMA26MMA_64x64x32_S32S8S8_SS_TNEEEENS4_6LayoutINS5_IJSB_SC_SC_EEENS5_IJSC_NSA_ILi0EEEST_EEEEENS5_IJNS4_10UnderscoreESW_SW_EEEEENS4_23SM90_TMA_LOAD_MULTICASTENS4_14ComposedLayoutINS4_7SwizzleILi1ELi4ELi3EEENS4_18smem_ptr_flag_bitsILi8EEENSR_INS5_IJNSA_ILi8EEESI_EEENS5_IJSI_SC_EEEEEEEvNS4_8identityESZ_S19_vS1A_EENS_8epilogue10collective6detail29Sm90TmaWarpSpecializedAdapterINS1D_15DefaultEpilogueIaSK_SK_NS1C_6thread17LinearCombinationIaLi1EiiLNS1H_9ScaleType4KindE0ELNS_15FloatRoundStyleE2EaEENS1_15EpilogueDefaultEEEEEvvEEEEvNT_6ParamsE)
        /*02cc*/ 	.short	0x0210
        /*02ce*/ 	.short	0x0470


	//----- nvinfo : EIATTR_SW_WAR
	.align		4
.L_43:
        /*02d0*/ 	.byte	0x04, 0x36
        /*02d2*/ 	.short	(.L_45 - .L_44)
.L_44:
        /*02d4*/ 	.word	0x00000008
.L_45:


//--------------------- .nv.callgraph             --------------------------
	.section	.nv.callgraph,"",@"SHT_CUDA_CALLGRAPH"
	.align	4
	.sectionentsize	8
	.align		4
        /*0000*/ 	.word	0x00000000
	.align		4
        /*0004*/ 	.word	0xffffffff
	.align		4
        /*0008*/ 	.word	index@(_ZN7cutlass13device_kernelINS_4gemm6kernel13GemmUniversalIN4cute5tupleIJiiiiEEENS1_10collective13CollectiveMmaINS1_34MainloopSm90TmaGmmaWarpSpecializedILi5ENS5_IJNS4_1CILi2EEESB_NSA_ILi1EEEEEENS1_35KernelTmaWarpSpecializedCooperativeEEENS5_IJNSA_ILi128EEENSA_ILi64EEENSA_ILi32EEEEEEaNS5_IJlSC_lEEEaSK_NS4_8TiledMMAINS4_8MMA_AtomIJNS4_4SM904GMMA26MMA_64x64x32_S32S8S8_SS_TNEEEENS4_6LayoutINS5_IJSB_SC_SC_EEENS5_IJSC_NSA_ILi0EEEST_EEEEENS5_IJNS4_10UnderscoreESW_SW_EEEEENS4_23SM90_TMA_LOAD_MULTICASTENS4_14ComposedLayoutINS4_7SwizzleILi1ELi4ELi3EEENS4_18smem_ptr_flag_bitsILi8EEENSR_INS5_IJNSA_ILi8EEESI_EEENS5_IJSI_SC_EEEEEEEvNS4_8identityESZ_S19_vS1A_EENS_8epilogue10collective6detail29Sm90TmaWarpSpecializedAdapterINS1D_15DefaultEpilogueIaSK_SK_NS1C_6thread17LinearCombinationIaLi1EiiLNS1H_9ScaleType4KindE0ELNS_15FloatRoundStyleE2EaEENS1_15EpilogueDefaultEEEEEvvEEEEvNT_6ParamsE)
	.align		4
        /*000c*/ 	.word	index@(__assertfail)
	.align		4
        /*0010*/ 	.word	0x00000000
	.align		4
        /*0014*/ 	.word	0xfffffffe
	.align		4
        /*0018*/ 	.word	0x00000000
	.align		4
        /*001c*/ 	.word	0xfffffffd
	.align		4
        /*0020*/ 	.word	0x00000000
	.align		4
        /*0024*/ 	.word	0xfffffffc


//--------------------- .nv.constant4             --------------------------
	.section	.nv.constant4,"a",@progbits
	.align	8
	.align		8
.nv.constant4:
        /*0000*/ 	.dword	__assertfail
	.align		8
        /*0008*/ 	.dword	__unnamed_1
	.align		8
        /*0010*/ 	.dword	_ZN39_INTERNAL_440ec97e_4_k_cu_768a0ce7_57214cuda3std3__45__cpo5beginE
	.align		8
        /*0018*/ 	.dword	_ZN39_INTERNAL_440ec97e_4_k_cu_768a0ce7_57214cuda3std3__45__cpo3endE
	.align		8
        /*0020*/ 	.dword	_ZN39_INTERNAL_440ec97e_4_k_cu_768a0ce7_57214cuda3std3__45__cpo6cbeginE
	.align		8
        /*0028*/ 	.dword	_ZN39_INTERNAL_440ec97e_4_k_cu_768a0ce7_57214cuda3std3__45__cpo4cendE
	.align		8
        /*0030*/ 	.dword	_ZN39_INTERNAL_440ec97e_4_k_cu_768a0ce7_57214cuda3std3__441_GLOBAL__N__440ec97e_4_k_cu_768a0ce7_57216ignoreE
	.align		8
        /*0038*/ 	.dword	_ZN39_INTERNAL_440ec97e_4_k_cu_768a0ce7_57214cuda3std3__419piecewise_constructE
	.align		8
        /*0040*/ 	.dword	_ZN39_INTERNAL_440ec97e_4_k_cu_768a0ce7_57214cuda3std3__48in_placeE
	.align		8
        /*0048*/ 	.dword	_ZN39_INTERNAL_440ec97e_4_k_cu_768a0ce7_57214cuda3std6ranges3__45__cpo4swapE
	.align		8
        /*0050*/ 	.dword	_ZN39_INTERNAL_440ec97e_4_k_cu_768a0ce7_57214cuda3std6ranges3__45__cpo9iter_moveE
	.align		8
        /*0058*/ 	.dword	_ZN39_INTERNAL_440ec97e_4_k_cu_768a0ce7_57214cute7productE
	.align		8
        /*0060*/ 	.dword	_ZN39_INTERNAL_440ec97e_4_k_cu_768a0ce7_57214cute1_E
	.align		8
        /*0068*/ 	.dword	$str$22
	.align		8
        /*0070*/ 	.dword	$str$23


//--------------------- .text._ZN7cutlass13device_kernelINS_4gemm6kernel13GemmUniversalIN4cute5tupleIJiiiiEEENS1_10collective13CollectiveMmaINS1_34MainloopSm90TmaGmmaWarpSpecializedILi5ENS5_IJNS4_1CILi2EEESB_NSA_ILi1EEEEEENS1_35KernelTmaWarpSpecializedCooperativeEEENS5_IJNSA_ILi128EEENSA_ILi64EEENSA_ILi32EEEEEEaNS5_IJlSC_lEEEaSK_NS4_8TiledMMAINS4_8MMA_AtomIJNS4_4SM904GMMA26MMA_64x64x32_S32S8S8_SS_TNEEEENS4_6LayoutINS5_IJSB_SC_SC_EEENS5_IJSC_NSA_ILi0EEEST_EEEEENS5_IJNS4_10UnderscoreESW_SW_EEEEENS4_23SM90_TMA_LOAD_MULTICASTENS4_14ComposedLayoutINS4_7SwizzleILi1ELi4ELi3EEENS4_18smem_ptr_flag_bitsILi8EEENSR_INS5_IJNSA_ILi8EEESI_EEENS5_IJSI_SC_EEEEEEEvNS4_8identityESZ_S19_vS1A_EENS_8epilogue10collective6detail29Sm90TmaWarpSpecializedAdapterINS1D_15DefaultEpilogueIaSK_SK_NS1C_6thread17LinearCombinationIaLi1EiiLNS1H_9ScaleType4KindE0ELNS_15FloatRoundStyleE2EaEENS1_15EpilogueDefaultEEEEEvvEEEEvNT_6ParamsE --------------------------
	.section	.text._ZN7cutlass13device_kernelINS_4gemm6kernel13GemmUniversalIN4cute5tupleIJiiiiEEENS1_10collective13CollectiveMmaINS1_34MainloopSm90TmaGmmaWarpSpecializedILi5ENS5_IJNS4_1CILi2EEESB_NSA_ILi1EEEEEENS1_35KernelTmaWarpSpecializedCooperativeEEENS5_IJNSA_ILi128EEENSA_ILi64EEENSA_ILi32EEEEEEaNS5_IJlSC_lEEEaSK_NS4_8TiledMMAINS4_8MMA_AtomIJNS4_4SM904GMMA26MMA_64x64x32_S32S8S8_SS_TNEEEENS4_6LayoutINS5_IJSB_SC_SC_EEENS5_IJSC_NSA_ILi0EEEST_EEEEENS5_IJNS4_10UnderscoreESW_SW_EEEEENS4_23SM90_TMA_LOAD_MULTICASTENS4_14ComposedLayoutINS4_7SwizzleILi1ELi4ELi3EEENS4_18smem_ptr_flag_bitsILi8EEENSR_INS5_IJNSA_ILi8EEESI_EEENS5_IJSI_SC_EEEEEEEvNS4_8identityESZ_S19_vS1A_EENS_8epilogue10collective6detail29Sm90TmaWarpSpecializedAdapterINS1D_15DefaultEpilogueIaSK_SK_NS1C_6thread17LinearCombinationIaLi1EiiLNS1H_9ScaleType4KindE0ELNS_15FloatRoundStyleE2EaEENS1_15EpilogueDefaultEEEEEvvEEEEvNT_6ParamsE,"ax",@progbits
	.align	128
.text._ZN7cutlass13device_kernelINS_4gemm6kernel13GemmUniversalIN4cute5tupleIJiiiiEEENS1_10collective13CollectiveMmaINS1_34MainloopSm90TmaGmmaWarpSpecializedILi5ENS5_IJNS4_1CILi2EEESB_NSA_ILi1EEEEEENS1_35KernelTmaWarpSpecializedCooperativeEEENS5_IJNSA_ILi128EEENSA_ILi64EEENSA_ILi32EEEEEEaNS5_IJlSC_lEEEaSK_NS4_8TiledMMAINS4_8MMA_AtomIJNS4_4SM904GMMA26MMA_64x64x32_S32S8S8_SS_TNEEEENS4_6LayoutINS5_IJSB_SC_SC_EEENS5_IJSC_NSA_ILi0EEEST_EEEEENS5_IJNS4_10UnderscoreESW_SW_EEEEENS4_23SM90_TMA_LOAD_MULTICASTENS4_14ComposedLayoutINS4_7SwizzleILi1ELi4ELi3EEENS4_18smem_ptr_flag_bitsILi8EEENSR_INS5_IJNSA_ILi8EEESI_EEENS5_IJSI_SC_EEEEEEEvNS4_8identityESZ_S19_vS1A_EENS_8epilogue10collective6detail29Sm90TmaWarpSpecializedAdapterINS1D_15DefaultEpilogueIaSK_SK_NS1C_6thread17LinearCombinationIaLi1EiiLNS1H_9ScaleType4KindE0ELNS_15FloatRoundStyleE2EaEENS1_15EpilogueDefaultEEEEEvvEEEEvNT_6ParamsE:
        .type           _ZN7cutlass13device_kernelINS_4gemm6kernel13GemmUniversalIN4cute5tupleIJiiiiEEENS1_10collective13CollectiveMmaINS1_34MainloopSm90TmaGmmaWarpSpecializedILi5ENS5_IJNS4_1CILi2EEESB_NSA_ILi1EEEEEENS1_35KernelTmaWarpSpecializedCooperativeEEENS5_IJNSA_ILi128EEENSA_ILi64EEENSA_ILi32EEEEEEaNS5_IJlSC_lEEEaSK_NS4_8TiledMMAINS4_8MMA_AtomIJNS4_4SM904GMMA26MMA_64x64x32_S32S8S8_SS_TNEEEENS4_6LayoutINS5_IJSB_SC_SC_EEENS5_IJSC_NSA_ILi0EEEST_EEEEENS5_IJNS4_10UnderscoreESW_SW_EEEEENS4_23SM90_TMA_LOAD_MULTICASTENS4_14ComposedLayoutINS4_7SwizzleILi1ELi4ELi3EEENS4_18smem_ptr_flag_bitsILi8EEENSR_INS5_IJNSA_ILi8EEESI_EEENS5_IJSI_SC_EEEEEEEvNS4_8identityESZ_S19_vS1A_EENS_8epilogue10collective6detail29Sm90TmaWarpSpecializedAdapterINS1D_15DefaultEpilogueIaSK_SK_NS1C_6thread17LinearCombinationIaLi1EiiLNS1H_9ScaleType4KindE0ELNS_15FloatRoundStyleE2EaEENS1_15EpilogueDefaultEEEEEvvEEEEvNT_6ParamsE,@function
        .size           _ZN7cutlass13device_kernelINS_4gemm6kernel13GemmUniversalIN4cute5tupleIJiiiiEEENS1_10collective13CollectiveMmaINS1_34MainloopSm90TmaGmmaWarpSpecializedILi5ENS5_IJNS4_1CILi2EEESB_NSA_ILi1EEEEEENS1_35KernelTmaWarpSpecializedCooperativeEEENS5_IJNSA_ILi128EEENSA_ILi64EEENSA_ILi32EEEEEEaNS5_IJlSC_lEEEaSK_NS4_8TiledMMAINS4_8MMA_AtomIJNS4_4SM904GMMA26MMA_64x64x32_S32S8S8_SS_TNEEEENS4_6LayoutINS5_IJSB_SC_SC_EEENS5_IJSC_NSA_ILi0EEEST_EEEEENS5_IJNS4_10UnderscoreESW_SW_EEEEENS4_23SM90_TMA_LOAD_MULTICASTENS4_14ComposedLayoutINS4_7SwizzleILi1ELi4ELi3EEENS4_18smem_ptr_flag_bitsILi8EEENSR_INS5_IJNSA_ILi8EEESI_EEENS5_IJSI_SC_EEEEEEEvNS4_8identityESZ_S19_vS1A_EENS_8epilogue10collective6detail29Sm90TmaWarpSpecializedAdapterINS1D_15DefaultEpilogueIaSK_SK_NS1C_6thread17LinearCombinationIaLi1EiiLNS1H_9ScaleType4KindE0ELNS_15FloatRoundStyleE2EaEENS1_15EpilogueDefaultEEEEEvvEEEEvNT_6ParamsE,(.L_x_139 - _ZN7cutlass13device_kernelINS_4gemm6kernel13GemmUniversalIN4cute5tupleIJiiiiEEENS1_10collective13CollectiveMmaINS1_34MainloopSm90TmaGmmaWarpSpecializedILi5ENS5_IJNS4_1CILi2EEESB_NSA_ILi1EEEEEENS1_35KernelTmaWarpSpecializedCooperativeEEENS5_IJNSA_ILi128EEENSA_ILi64EEENSA_ILi32EEEEEEaNS5_IJlSC_lEEEaSK_NS4_8TiledMMAINS4_8MMA_AtomIJNS4_4SM904GMMA26MMA_64x64x32_S32S8S8_SS_TNEEEENS4_6LayoutINS5_IJSB_SC_SC_EEENS5_IJSC_NSA_ILi0EEEST_EEEEENS5_IJNS4_10UnderscoreESW_SW_EEEEENS4_23SM90_TMA_LOAD_MULTICASTENS4_14ComposedLayoutINS4_7SwizzleILi1ELi4ELi3EEENS4_18smem_ptr_flag_bitsILi8EEENSR_INS5_IJNSA_ILi8EEESI_EEENS5_IJSI_SC_EEEEEEEvNS4_8identityESZ_S19_vS1A_EENS_8epilogue10collective6detail29Sm90TmaWarpSpecializedAdapterINS1D_15DefaultEpilogueIaSK_SK_NS1C_6thread17LinearCombinationIaLi1EiiLNS1H_9ScaleType4KindE0ELNS_15FloatRoundStyleE2EaEENS1_15EpilogueDefaultEEEEEvvEEEEvNT_6ParamsE)
        .other          _ZN7cutlass13device_kernelINS_4gemm6kernel13GemmUniversalIN4cute5tupleIJiiiiEEENS1_10collective13CollectiveMmaINS1_34MainloopSm90TmaGmmaWarpSpecializedILi5ENS5_IJNS4_1CILi2EEESB_NSA_ILi1EEEEEENS1_35KernelTmaWarpSpecializedCooperativeEEENS5_IJNSA_ILi128EEENSA_ILi64EEENSA_ILi32EEEEEEaNS5_IJlSC_lEEEaSK_NS4_8TiledMMAINS4_8MMA_AtomIJNS4_4SM904GMMA26MMA_64x64x32_S32S8S8_SS_TNEEEENS4_6LayoutINS5_IJSB_SC_SC_EEENS5_IJSC_NSA_ILi0EEEST_EEEEENS5_IJNS4_10UnderscoreESW_SW_EEEEENS4_23SM90_TMA_LOAD_MULTICASTENS4_14ComposedLayoutINS4_7SwizzleILi1ELi4ELi3EEENS4_18smem_ptr_flag_bitsILi8EEENSR_INS5_IJNSA_ILi8EEESI_EEENS5_IJSI_SC_EEEEEEEvNS4_8identityESZ_S19_vS1A_EENS_8epilogue10collective6detail29Sm90TmaWarpSpecializedAdapterINS1D_15DefaultEpilogueIaSK_SK_NS1C_6thread17LinearCombinationIaLi1EiiLNS1H_9ScaleType4KindE0ELNS_15FloatRoundStyleE2EaEENS1_15EpilogueDefaultEEEEEvvEEEEvNT_6ParamsE,@"STO_CUDA_ENTRY STV_DEFAULT"
_ZN7cutlass13device_kernelINS_4gemm6kernel13GemmUniversalIN4cute5tupleIJiiiiEEENS1_10collective13CollectiveMmaINS1_34MainloopSm90TmaGmmaWarpSpecializedILi5ENS5_IJNS4_1CILi2EEESB_NSA_ILi1EEEEEENS1_35KernelTmaWarpSpecializedCooperativeEEENS5_IJNSA_ILi128EEENSA_ILi64EEENSA_ILi32EEEEEEaNS5_IJlSC_lEEEaSK_NS4_8TiledMMAINS4_8MMA_AtomIJNS4_4SM904GMMA26MMA_64x64x32_S32S8S8_SS_TNEEEENS4_6LayoutINS5_IJSB_SC_SC_EEENS5_IJSC_NSA_ILi0EEEST_EEEEENS5_IJNS4_10UnderscoreESW_SW_EEEEENS4_23SM90_TMA_LOAD_MULTICASTENS4_14ComposedLayoutINS4_7SwizzleILi1ELi4ELi3EEENS4_18smem_ptr_flag_bitsILi8EEENSR_INS5_IJNSA_ILi8EEESI_EEENS5_IJSI_SC_EEEEEEEvNS4_8identityESZ_S19_vS1A_EENS_8epilogue10collective6detail29Sm90TmaWarpSpecializedAdapterINS1D_15DefaultEpilogueIaSK_SK_NS1C_6thread17LinearCombinationIaLi1EiiLNS1H_9ScaleType4KindE0ELNS_15FloatRoundStyleE2EaEENS1_15EpilogueDefaultEEEEEvvEEEEvNT_6ParamsE:
[----:B------:R-:W0:Y:S01]  /*0000*/  LDC R1, c[0x0][0x28] ;  /* 0x00000a00ff017b82 */ /* 0x000e220000000800 */
[----:B------:R-:W1:Y:S01]  /*0010*/  S2R R61, SR_TID.X ;  /* 0x00000000003d7919 */ /* 0x000e620000002100 */
[----:B------:R-:W-:Y:S01]  /*0020*/  ELECT P0, URZ, PT ;  /* 0x00000000003f782f */ /* 0x000fe20003800000 */
[----:B------:R-:W-:Y:S01]  /*0030*/  BSSY B0, `(.L_x_0) ;  /* 0x000000f000007945 */ /* 0x000fe20003800000 */
[--C-:B-1----:R-:W-:Y:S02]  /*0040*/  SHF.R.U32.HI R0, RZ, 0x5, R61.reuse ;  /* 0x00000005ff007819 */ /* 0x102fe4000001163d */
[----:B------:R-:W-:-:S03]  /*0050*/  SHF.R.U32.HI R8, RZ, 0x7, R61 ;  /* 0x00000007ff087819 */ /* 0x000fc6000001163d */
[----:B------:R-:W1:Y:S04]  /*0060*/  SHFL.IDX PT, R3, R0, RZ, 0x1f ;  /* 0x00001fff00037589 */ /* 0x000e6800000e0000 */
[----:B------:R2:W3:Y:S01]  /*0070*/  SHFL.IDX PT, R2, R8, RZ, 0x1f ;  /* 0x00001fff08027589 */ /* 0x0004e200000e0000 */
[----:B-1----:R-:W-:-:S13]  /*0080*/  ISETP.NE.OR P0, PT, R3, RZ, !P0 ;  /* 0x000000ff0300720c */ /* 0x002fda0004705670 */
[----:B0-23--:R-:W-:Y:S05]  /*0090*/  @P0 BRA `(.L_x_1) ;  /* 0x0000000000200947 */ /* 0x00dfea0003800000 */
[----:B------:R-:W-:Y:S02]  /*00a0*/  ULDC.64 UR4, c[0x0][0x198] ;  /* 0x0000660000047ab9 */ /* 0x000fe40000000a00 */
[----:B------:R-:W-:Y:S02]  /*00b0*/  UIADD3 UR6, UP0, UR4, 0xf0, URZ ;  /* 0x000000f004067890 */ /* 0x000fe4000ff1e03f */
[----:B------:R-:W-:Y:S02]  /*00c0*/  UIADD3 UR4, UP1, UR4, 0x1f0, URZ ;  /* 0x000001f004047890 */ /* 0x000fe4000ff3e03f */
[----:B------:R-:W-:Y:S02]  /*00d0*/  UIADD3.X UR7, URZ, UR5, URZ, UP0, !UPT ;  /* 0x000000053f077290 */ /* 0x000fe400087fe43f */
[----:B------:R-:W-:-:S07]  /*00e0*/  UIADD3.X UR5, URZ, UR5, URZ, UP1, !UPT ;  /* 0x000000053f057290 */ /* 0x000fce0008ffe43f */
[----:B------:R0:W-:Y:S02]  /*00f0*/  UTMACCTL.PF [UR6] ;  /* 0x00000000060079b9 */ /* 0x0001e40008040000 */
[----:B------:R0:W-:Y:S02]  /*0100*/  UTMACCTL.PF [UR4] ;  /* 0x00000000040079b9 */ /* 0x0001e40008040000 */
[----:B0-----:R-:W-:Y:S01]  /*0110*/  NOP ;  /* 0x0000000000007918 */ /* 0x001fe20000000000 */
.L_x_1:
[----:B------:R-:W-:Y:S05]  /*0120*/  BSYNC B0 ;  /* 0x0000000000007941 */ /* 0x000fea0003800000 */
.L_x_0:
[----:B------:R-:W0:Y:S02]  /*0130*/  SHFL.IDX PT, R5, R0, RZ, 0x1f ;  /* 0x00001fff00057589 */ /* 0x000e2400000e0000 */
[----:B0-----:R-:W-:-:S13]  /*0140*/  ISETP.NE.AND P0, PT, R5, RZ, PT ;  /* 0x000000ff0500720c */ /* 0x001fda0003f05270 */
[----:B------:R-:W-:Y:S05]  /*0150*/  @P0 BRA `(.L_x_2) ;  /* 0x0000000000600947 */ /* 0x000fea0003800000 */
[----:B------:R-:W0:Y:S01]  /*0160*/  S2UR UR8, SR_CgaCtaId ;  /* 0x00000000000879c3 */ /* 0x000e220000008800 */
[----:B------:R-:W-:Y:S01]  /*0170*/  UMOV UR4, 0x400 ;  /* 0x0000040000047882 */ /* 0x000fe20000000000 */
[----:B------:R-:W-:Y:S01]  /*0180*/  UMOV UR5, 0x1 ;  /* 0x0000000100057882 */ /* 0x000fe20000000000 */
[----:B------:R-:W-:Y:S01]  /*0190*/  UMOV UR6, 0x6 ;  /* 0x0000000600067882 */ /* 0x000fe20000000000 */
[----:B------:R-:W-:Y:S01]  /*01a0*/  ELECT P0, URZ, PT ;  /* 0x00000000003f782f */ /* 0x000fe20003800000 */
[----:B------:R-:W-:-:S04]  /*01b0*/  UIADD3 UR6, -UR6, 0x100000, URZ ;  /* 0x0010000006067890 */ /* 0x000fc8000fffe13f */
[----:B------:R-:W-:Y:S02]  /*01c0*/  USHF.L.U32 UR7, UR6, 0xb, URZ ;  /* 0x0000000b06077899 */ /* 0x000fe4000800063f */
[----:B------:R-:W-:Y:S02]  /*01d0*/  USHF.L.U32 UR6, UR6, 0x1, URZ ;  /* 0x0000000106067899 */ /* 0x000fe4000800063f */
[----:B0-----:R-:W-:Y:S02]  /*01e0*/  ULEA UR8, UR8, UR4, 0x18 ;  /* 0x0000000408087291 */ /* 0x001fe4000f8ec03f */
[----:B------:R-:W-:-:S04]  /*01f0*/  UIADD3 UR4, -UR5, 0x100000, URZ ;  /* 0x0010000005047890 */ /* 0x000fc8000fffe13f */
[----:B------:R-:W-:Y:S02]  /*0200*/  USHF.L.U32 UR5, UR4, 0xb, URZ ;  /* 0x0000000b04057899 */ /* 0x000fe4000800063f */
[----:B------:R-:W-:Y:S01]  /*0210*/  USHF.L.U32 UR4, UR4, 0x1, URZ ;  /* 0x0000000104047899 */ /* 0x000fe2000800063f */
[----:B------:R-:W0:Y:S11]  /*0220*/  FENCE.VIEW.ASYNC.S ;  /* 0x00000000000073c6 */ /* 0x000e360000000000 */
[----:B0-----:R0:W1:Y:S01]  /*0230*/  SYNCS.EXCH.64 URZ, [UR8], UR4 ;  /* 0x00000004083f75b2 */ /* 0x0010620008000100 */
[----:B------:R0:W2:Y:S01]  /*0240*/  SYNCS.EXCH.64 URZ, [UR8+0x28], UR6 ;  /* 0x00002806083f75b2 */ /* 0x0000a20008000100 */
[----:B------:R0:W3:Y:S01]  /*0250*/  SYNCS.EXCH.64 URZ, [UR8+0x8], UR4 ;  /* 0x00000804083f75b2 */ /* 0x0000e20008000100 */
[----:B------:R0:W4:Y:S01]  /*0260*/  SYNCS.EXCH.64 URZ, [UR8+0x30], UR6 ;  /* 0x00003006083f75b2 */ /* 0x0001220008000100 */
[----:B------:R0:W0:Y:S01]  /*0270*/  SYNCS.EXCH.64 URZ, [UR8+0x10], UR4 ;  /* 0x00001004083f75b2 */ /* 0x0000220008000100 */
[----:B------:R0:W0:Y:S01]  /*0280*/  SYNCS.EXCH.64 URZ, [UR8+0x38], UR6 ;  /* 0x00003806083f75b2 */ /* 0x0000220008000100 */
[----:B------:R0:W0:Y:S01]  /*0290*/  SYNCS.EXCH.64 URZ, [UR8+0x18], UR4 ;  /* 0x00001804083f75b2 */ /* 0x0000220008000100 */
[----:B------:R0:W0:Y:S01]  /*02a0*/  SYNCS.EXCH.64 URZ, [UR8+0x40], UR6 ;  /* 0x00004006083f75b2 */ /* 0x0000220008000100 */
[----:B------:R0:W0:Y:S01]  /*02b0*/  SYNCS.EXCH.64 URZ, [UR8+0x20], UR4 ;  /* 0x00002004083f75b2 */ /* 0x0000220008000100 */
[----:B------:R0:W0:Y:S01]  /*02c0*/  SYNCS.EXCH.64 URZ, [UR8+0x48], UR6 ;  /* 0x00004806083f75b2 */ /* 0x0000220008000100 */
[----:B------:R-:W-:Y:S01]  /*02d0*/  NOP ;  /* 0x0000000000007918 */ /* 0x000fe20000000000 */
.L_x_2:
[----:B------:R-:W-:Y:S01]  /*02e0*/  SHF.R.S32.HI R4, RZ, 0x1f, R61 ;  /* 0x0000001fff047819 */ /* 0x000fe2000001143d */
[----:B------:R-:W5:Y:S01]  /*02f0*/  SHFL.IDX PT, R0, R0, RZ, 0x1f ;  /* 0x00001fff00007589 */ /* 0x000f6200000e0000 */
[----:B0-----:R-:W0:Y:S01]  /*0300*/  S2UR UR8, SR_CTAID.X ;  /* 0x00000000000879c3 */ /* 0x001e220000002500 */
[----:B------:R-:W-:Y:S02]  /*0310*/  ELECT P0, URZ, PT ;  /* 0x00000000003f782f */ /* 0x000fe40003800000 */
[----:B------:R-:W-:Y:S01]  /*0320*/  LEA.HI R4, R4, R61, RZ, 0x7 ;  /* 0x0000003d04047211 */ /* 0x000fe200078f38ff */
[----:B------:R-:W-:Y:S01]  /*0330*/  ULDC UR4, c[0x0][0x150] ;  /* 0x0000540000047ab9 */ /* 0x000fe20000000800 */
[----:B------:R-:W-:Y:S01]  /*0340*/  NOP ;  /* 0x0000000000007918 */ /* 0x000fe20000000000 */
[----:B------:R-:W-:Y:S01]  /*0350*/  NOP ;  /* 0x0000000000007918 */ /* 0x000fe20000000000 */
[----:B------:R-:W-:Y:S01]  /*0360*/  LOP3.LUT R4, R4, 0xffffff80, RZ, 0xc0, !PT ;  /* 0xffffff8004047812 */ /* 0x000fe200078ec0ff */
[----:B------:R-:W-:Y:S01]  /*0370*/  IMAD.MOV.U32 R22, RZ, RZ, 0x1 ;  /* 0x00000001ff167424 */ /* 0x000fe200078e00ff */
[----:B------:R-:W1:Y:S01]  /*0380*/  LDC R11, c[0x0][0x144] ;  /* 0x00005100ff0b7b82 */ /* 0x000e620000000800 */
[----:B------:R-:W-:-:S02]  /*0390*/  ISETP.NE.AND P3, PT, R2, RZ, PT ;  /* 0x000000ff0200720c */ /* 0x000fc40003f65270 */
[----:B------:R-:W-:Y:S02]  /*03a0*/  IMAD.IADD R9, R61, 0x1, -R4 ;  /* 0x000000013d097824 */ /* 0x000fe400078e0a04 */
[----:B------:R-:W2:Y:S03]  /*03b0*/  S2R R4, SR_CTAID.Y ;  /* 0x0000000000047919 */ /* 0x000ea60000002600 */
[----:B------:R-:W-:Y:S01]  /*03c0*/  SHF.R.S32.HI R6, RZ, 0x1f, R9 ;  /* 0x0000001fff067819 */ /* 0x000fe20000011409 */
[----:B------:R-:W3:Y:S03]  /*03d0*/  LDC R13, c[0x0][0x140] ;  /* 0x00005000ff0d7b82 */ /* 0x000ee60000000800 */
[----:B------:R-:W-:Y:S02]  /*03e0*/  LEA.HI R6, R6, R9, RZ, 0x3 ;  /* 0x0000000906067211 */ /* 0x000fe400078f18ff */
[----:B-----5:R-:W-:-:S02]  /*03f0*/  ISETP.NE.OR P0, PT, R0, RZ, !P0 ;  /* 0x000000ff0000720c */ /* 0x020fc40004705670 */
[--C-:B------:R-:W-:Y:S02]  /*0400*/  SHF.R.S32.HI R0, RZ, 0x3, R6.reuse ;  /* 0x00000003ff007819 */ /* 0x100fe40000011406 */
[----:B------:R-:W-:Y:S02]  /*0410*/  SHF.R.S32.HI R7, RZ, 0x1f, R6 ;  /* 0x0000001fff077819 */ /* 0x000fe40000011406 */
[----:B0-----:R-:W-:Y:S02]  /*0420*/  I2FP.F32.U32 R10, UR8 ;  /* 0x00000008000a7c45 */ /* 0x001fe40008201000 */
[----:B------:R-:W-:Y:S02]  /*0430*/  SHF.R.S32.HI R6, RZ, 0x1f, R5 ;  /* 0x0000001fff067819 */ /* 0x000fe40000011405 */
[----:B------:R-:W-:Y:S01]  /*0440*/  LEA.HI R7, R7, R0, RZ, 0x2 ;  /* 0x0000000007077211 */ /* 0x000fe200078f10ff */
[----:B------:R-:W-:Y:S01]  /*0450*/  FMUL R10, R10, UR4 ;  /* 0x000000040a0a7c20 */ /* 0x000fe20008400000 */
[----:B------:R-:W-:Y:S01]  /*0460*/  LEA.HI R6, R6, R5, RZ, 0x2 ;  /* 0x0000000506067211 */ /* 0x000fe200078f10ff */
[----:B------:R-:W-:Y:S01]  /*0470*/  VOTEU.ALL UP0, P0 ;  /* 0x00000000003f7886 */ /* 0x000fe20000000000 */
[----:B------:R-:W-:Y:S01]  /*0480*/  LOP3.LUT R7, R7, 0xfffffffc, RZ, 0xc0, !PT ;  /* 0xfffffffc07077812 */ /* 0x000fe200078ec0ff */
[----:B------:R-:W-:Y:S01]  /*0490*/  ULDC UR4, c[0x0][0x154] ;  /* 0x0000550000047ab9 */ /* 0x000fe20000000800 */
[----:B------:R-:W-:Y:S01]  /*04a0*/  LOP3.LUT R6, R6, 0x3ffffffc, RZ, 0xc0, !PT ;  /* 0x3ffffffc06067812 */ /* 0x000fe200078ec0ff */
[----:B------:R-:W0:Y:S01]  /*04b0*/  F2I.U32.TRUNC.NTZ R10, R10 ;  /* 0x0000000a000a7305 */ /* 0x000e22000020f000 */
[----:B------:R-:W5:Y:S01]  /*04c0*/  @!UP0 S2UR UR7, SR_CgaCtaId ;  /* 0x00000000000789c3 */ /* 0x000f620000008800 */
[----:B------:R-:W-:Y:S01]  /*04d0*/  IMAD.IADD R7, R0, 0x1, -R7 ;  /* 0x0000000100077824 */ /* 0x000fe200078e0a07 */
[----:B------:R-:W-:Y:S01]  /*04e0*/  SHF.R.S32.HI R0, RZ, 0x1f, R3 ;  /* 0x0000001fff007819 */ /* 0x000fe20000011403 */
[----:B------:R-:W-:Y:S01]  /*04f0*/  IMAD.IADD R6, R5, 0x1, -R6 ;  /* 0x0000000105067824 */ /* 0x000fe200078e0a06 */
[----:B--2---:R-:W-:Y:S01]  /*0500*/  I2FP.F32.U32 R12, R4 ;  /* 0x00000004000c7245 */ /* 0x004fe20000201000 */
[----:B------:R-:W-:Y:S01]  /*0510*/  @!UP0 UMOV UR6, 0x400 ;  /* 0x0000040000068882 */ /* 0x000fe20000000000 */
[----:B------:R-:W-:Y:S01]  /*0520*/  LEA.HI R0, R0, R3, RZ, 0x2 ;  /* 0x0000000300007211 */ /* 0x000fe200078f10ff */
[----:B------:R-:W-:Y:S01]  /*0530*/  IMAD R19, R6, 0x4, R7 ;  /* 0x0000000406137824 */ /* 0x000fe200078e0207 */
[----:B---3--:R-:W-:Y:S01]  /*0540*/  ISETP.EQ.U32.AND P2, PT, R13, 0x1, PT ;  /* 0x000000010d00780c */ /* 0x008fe20003f42070 */
[----:B------:R-:W-:Y:S01]  /*0550*/  FMUL R12, R12, UR4 ;  /* 0x000000040c0c7c20 */ /* 0x000fe20008400000 */
[----:B------:R-:W2:Y:S01]  /*0560*/  LDC R7, c[0x0][0x148] ;  /* 0x00005200ff077b82 */ /* 0x000ea20000000800 */
[----:B------:R-:W-:Y:S01]  /*0570*/  LOP3.LUT R0, R0, 0xfffffffc, RZ, 0xc0, !PT ;  /* 0xfffffffc00007812 */ /* 0x000fe200078ec0ff */
[----:B------:R-:W-:Y:S01]  /*0580*/  UMOV UR4, 0x20 ;  /* 0x0000002000047882 */ /* 0x000fe20000000000 */
[----:B------:R-:W-:Y:S01]  /*0590*/  LEA.HI R6, R19, R19, RZ, 0x1 ;  /* 0x0000001313067211 */ /* 0x000fe200078f08ff */
[----:B0-----:R-:W-:Y:S01]  /*05a0*/  IMAD.MOV R14, RZ, RZ, -R10 ;  /* 0x000000ffff0e7224 */ /* 0x001fe200078e0a0a */
[----:B------:R-:W0:Y:S01]  /*05b0*/  F2I.U32.TRUNC.NTZ R12, R12 ;  /* 0x0000000c000c7305 */ /* 0x000e22000020f000 */
[----:B------:R-:W-:Y:S01]  /*05c0*/  IMAD.IADD R3, R3, 0x1, -R0 ;  /* 0x0000000103037824 */ /* 0x000fe200078e0a00 */
[----:B------:R-:W-:Y:S01]  /*05d0*/  LOP3.LUT R10, R6, 0xfffffffe, RZ, 0xc0, !PT ;  /* 0xfffffffe060a7812 */ /* 0x000fe200078ec0ff */
[----:B-1----:R-:W-:Y:S01]  /*05e0*/  IMAD R6, R11, R14, UR8 ;  /* 0x000000080b067e24 */ /* 0x002fe2000f8e020e */
[----:B------:R-:W-:-:S04]  /*05f0*/  @!UP0 UIADD3 UR4, -UR4, 0x100000, URZ ;  /* 0x0010000004048890 */ /* 0x000fc8000fffe13f */
[----:B------:R-:W-:Y:S02]  /*0600*/  @!UP0 USHF.L.U32 UR5, UR4, 0xb, URZ ;  /* 0x0000000b04058899 */ /* 0x000fe4000800063f */
[----:B------:R-:W-:Y:S01]  /*0610*/  @!UP0 USHF.L.U32 UR4, UR4, 0x1, URZ ;  /* 0x0000000104048899 */ /* 0x000fe2000800063f */
[----:B------:R-:W-:Y:S01]  /*0620*/  ISETP.NE.AND P1, PT, R3, 0x3, PT ;  /* 0x000000030300780c */ /* 0x000fe20003f25270 */
[C---:B------:R-:W-:Y:S01]  /*0630*/  IMAD.IADD R11, R19.reuse, 0x1, -R10 ;  /* 0x00000001130b7824 */ /* 0x040fe200078e0a0a */
[----:B------:R-:W-:Y:S01]  /*0640*/  VOTEU.ALL UP1, P0 ;  /* 0x00000000003f7886 */ /* 0x000fe20000020000 */
[----:B------:R-:W-:Y:S01]  /*0650*/  IMAD.SHL.U32 R10, R19, 0x4, RZ ;  /* 0x00000004130a7824 */ /* 0x000fe200078e00ff */
[----:B-----5:R-:W-:Y:S01]  /*0660*/  @!UP0 ULEA UR6, UR7, UR6, 0x18 ;  /* 0x0000000607068291 */ /* 0x020fe2000f8ec03f */
[----:B------:R-:W-:Y:S01]  /*0670*/  ISETP.EQ.OR P1, PT, R3, RZ, !P1 ;  /* 0x000000ff0300720c */ /* 0x000fe20004f22670 */
[----:B------:R-:W-:Y:S01]  /*0680*/  VOTEU.ALL UP0, P0 ;  /* 0x00000000003f7886 */ /* 0x000fe20000000000 */
[----:B------:R-:W-:-:S02]  /*0690*/  ISETP.NE.AND P4, PT, R11, R6, PT ;  /* 0x000000060b00720c */ /* 0x000fc40003f85270 */
[----:B------:R-:W-:Y:S01]  /*06a0*/  LOP3.LUT R19, R19, 0xc, R10, 0x78, !PT ;  /* 0x0000000c13137812 */ /* 0x000fe200078e780a */
[----:B0-----:R-:W-:Y:S01]  /*06b0*/  IMAD.MOV R21, RZ, RZ, -R12 ;  /* 0x000000ffff157224 */ /* 0x001fe200078e0a0c */
[----:B------:R-:W-:Y:S01]  /*06c0*/  LOP3.LUT P0, RZ, R9, 0x7, RZ, 0xc0, !PT ;  /* 0x0000000709ff7812 */ /* 0x000fe2000780c0ff */
[C---:B------:R-:W-:Y:S01]  /*06d0*/  VIADD R12, R2.reuse, 0xffffffff ;  /* 0xffffffff020c7836 */ /* 0x040fe20000000000 */
[----:B------:R-:W-:Y:S01]  /*06e0*/  ISETP.EQ.AND P1, PT, R2, RZ, P1 ;  /* 0x000000ff0200720c */ /* 0x000fe20000f22270 */
[----:B--2---:R-:W-:Y:S01]  /*06f0*/  IMAD R11, R7, R21, R4 ;  /* 0x00000015070b7224 */ /* 0x004fe200078e0204 */
[----:B------:R-:W-:Y:S01]  /*0700*/  ISETP.LT.U32.AND P0, PT, R19, 0x4, !P0 ;  /* 0x000000041300780c */ /* 0x000fe20004701070 */
[----:B------:R-:W0:Y:S02]  /*0710*/  FENCE.VIEW.ASYNC.S ;  /* 0x00000000000073c6 */ /* 0x000e240000000000 */
[----:B0-----:R0:W1:Y:S01]  /*0720*/  @!UP0 SYNCS.EXCH.64 URZ, [UR6+0x60], UR4 ;  /* 0x00006004063f85b2 */ /* 0x0010620008000100 */
[----:B------:R-:W-:-:S02]  /*0730*/  ISETP.GE.U32.AND P6, PT, R12, 0x2, PT ;  /* 0x000000020c00780c */ /* 0x000fc40003fc6070 */
[----:B------:R-:W-:Y:S02]  /*0740*/  SEL R9, RZ, 0x1, !P0 ;  /* 0x00000001ff097807 */ /* 0x000fe40004000000 */
[----:B------:R-:W-:Y:S02]  /*0750*/  @P4 LEA.HI R0, R19, R19, RZ, 0x1 ;  /* 0x0000001313004211 */ /* 0x000fe400078f08ff */
[----:B------:R-:W-:Y:S02]  /*0760*/  SEL R18, RZ, 0x1, !P1 ;  /* 0x00000001ff127807 */ /* 0x000fe40004800000 */
[----:B------:R-:W-:Y:S02]  /*0770*/  @P4 SHF.R.S32.HI R0, RZ, 0x1, R0 ;  /* 0x00000001ff004819 */ /* 0x000fe40000011400 */
[----:B------:R-:W-:Y:S02]  /*0780*/  SEL R18, R18, 0x2, P6 ;  /* 0x0000000212127807 */ /* 0x000fe40003000000 */
[----:B------:R-:W-:-:S02]  /*0790*/  @P4 ISETP.NE.AND P5, PT, R0, R11, PT ;  /* 0x0000000b0000420c */ /* 0x000fc40003fa5270 */
[----:B------:R-:W-:Y:S01]  /*07a0*/  LOP3.LUT R0, R61, 0x7f, RZ, 0xc0, !PT ;  /* 0x0000007f3d007812 */ /* 0x000fe200078ec0ff */
[----:B------:R0:W2:Y:S01]  /*07b0*/  @!UP1 SYNCS.EXCH.64 URZ, [UR6+0x68], UR4 ;  /* 0x00006804063f95b2 */ /* 0x0000a20008000100 */
[----:B------:R-:W-:Y:S01]  /*07c0*/  @P4 SEL R22, RZ, 0x1, P5 ;  /* 0x00000001ff164807 */ /* 0x000fe20002800000 */
[----:B------:R-:W-:-:S03]  /*07d0*/  NOP ;  /* 0x0000000000007918 */ /* 0x000fc60000000000 */
[----:B------:R-:W-:Y:S01]  /*07e0*/  LOP3.LUT R22, R22, R9, RZ, 0xc0, !PT ;  /* 0x0000000916167212 */ /* 0x000fe200078ec0ff */
[----:B0-----:R-:W-:Y:S06]  /*07f0*/  @!P2 BRA `(.L_x_3) ;  /* 0x000000000008a947 */ /* 0x001fec0003800000 */
[----:B-12-4-:R-:W-:Y:S01]  /*0800*/  UCGABAR_ARV ;  /* 0x00000000000079c7 */ /* 0x016fe20008000000 */
[----:B------:R-:W-:Y:S05]  /*0810*/  BRA `(.L_x_4) ;  /* 0x0000000000047947 */ /* 0x000fea0003800000 */
.L_x_3:
[----:B-12-4-:R-:W-:Y:S01]  /*0820*/  NOP ;  /* 0x0000000000007918 */ /* 0x016fe20000000000 */
.L_x_4:
[----:B------:R-:W0:Y:S01]  /*0830*/  LDC R2, c[0x0][0x65c] ;  /* 0x00019700ff027b82 */ /* 0x000e220000000800 */
[----:B------:R-:W-:Y:S02]  /*0840*/  IMAD.U32 R10, RZ, RZ, UR8 ;  /* 0x00000008ff0a7e24 */ /* 0x000fe4000f8e00ff */
[----:B------:R-:W-:Y:S01]  /*0850*/  IMAD.MOV.U32 R11, RZ, RZ, RZ ;  /* 0x000000ffff0b7224 */ /* 0x000fe200078e00ff */
[----:B0-----:R-:W-:-:S04]  /*0860*/  ISETP.NE.AND P1, PT, R2, 0x1, PT ;  /* 0x000000010200780c */ /* 0x001fc80003f25270 */
[----:B------:R-:W-:-:S09]  /*0870*/  P2R R5, PR, RZ, 0x2 ;  /* 0x00000002ff057803 */ /* 0x000fd20000000000 */
[----:B------:R-:W0:Y:S01]  /*0880*/  @P1 LDC R17, c[0x0][0x10] ;  /* 0x00000400ff111b82 */ /* 0x000e220000000800 */
[----:B------:R-:W-:Y:S02]  /*0890*/  @P1 IMAD.MOV.U32 R5, RZ, RZ, RZ ;  /* 0x000000ffff051224 */ /* 0x000fe400078e00ff */
[----:B------:R-:W-:-:S05]  /*08a0*/  @P1 IMAD.MOV.U32 R13, RZ, RZ, RZ ;  /* 0x000000ffff0d1224 */ /* 0x000fca00078e00ff */
[----:B------:R-:W1:Y:S01]  /*08b0*/  @!P1 LDC R9, c[0x0][0xc] ;  /* 0x00000300ff099b82 */ /* 0x000e620000000800 */
[----:B------:R-:W-:Y:S01]  /*08c0*/  ULDC UR4, c[0x0][0xc] ;  /* 0x0000030000047ab9 */ /* 0x000fe20000000800 */
[----:B------:R-:W-:Y:S01]  /*08d0*/  ULDC UR5, c[0x0][0x10] ;  /* 0x0000040000057ab9 */ /* 0x000fe20000000800 */
[----:B------:R-:W-:Y:S01]  /*08e0*/  ULDC UR6, c[0x0][0x14] ;  /* 0x0000050000067ab9 */ /* 0x000fe20000000800 */
[----:B------:R-:W-:-:S04]  /*08f0*/  UIMAD.WIDE.U32 UR4, UR4, UR5, URZ ;  /* 0x00000005040472a5 */ /* 0x000fc8000f8e003f */
[----:B------:R-:W-:Y:S02]  /*0900*/  UIMAD.WIDE.U32 UR36, UR4, UR6, URZ ;  /* 0x00000006042472a5 */ /* 0x000fe4000f8e003f */
[----:B------:R-:W-:-:S04]  /*0910*/  UIMAD UR42, UR5, UR6, URZ ;  /* 0x00000006052a72a4 */ /* 0x000fc8000f8e023f */
[----:B------:R-:W-:Y:S01]  /*0920*/  UIADD3 UR42, UR37, UR42, URZ ;  /* 0x0000002a252a7290 */ /* 0x000fe2000fffe03f */
[----:B0-----:R-:W-:-:S04]  /*0930*/  @P1 IMAD.WIDE.U32 R16, R17, UR8, R4 ;  /* 0x0000000811101c25 */ /* 0x001fc8000f8e0004 */
[----:B------:R-:W-:Y:S02]  /*0940*/  @P1 IMAD.IADD R17, R17, 0x1, R13 ;  /* 0x0000000111111824 */ /* 0x000fe400078e020d */
[----:B-1----:R-:W-:-:S04]  /*0950*/  @!P1 IMAD.WIDE.U32 R10, R4, R9, R10 ;  /* 0x00000009040a9225 */ /* 0x002fc800078e000a */
[----:B------:R-:W-:Y:S02]  /*0960*/  @!P1 IMAD.MOV.U32 R16, RZ, RZ, R10 ;  /* 0x000000ffff109224 */ /* 0x000fe400078e000a */
[----:B------:R-:W-:Y:S01]  /*0970*/  @!P1 IMAD.MOV.U32 R17, RZ, RZ, R11 ;  /* 0x000000ffff119224 */ /* 0x000fe200078e000b */
[----:B------:R-:W-:Y:S06]  /*0980*/  @!P2 BRA `(.L_x_5) ;  /* 0x00000000000ca947 */ /* 0x000fec0003800000 */
[----:B------:R-:W-:Y:S01]  /*0990*/  UCGABAR_WAIT ;  /* 0x0000000000007dc7 */ /* 0x000fe20008000000 */
[----:B------:R-:W-:Y:S01]  /*09a0*/  CCTL.IVALL ;  /* 0x00000000ff00798f */ /* 0x000fe20002000000 */
[----:B------:R-:W-:Y:S05]  /*09b0*/  BRA `(.L_x_6) ;  /* 0x0000000000047947 */ /* 0x000fea0003800000 */
.L_x_5:
[----:B------:R-:W-:Y:S06]  /*09c0*/  BAR.SYNC.DEFER_BLOCKING 0x0 ;  /* 0x0000000000007b1d */ /* 0x000fec0000010000 */
.L_x_6:
[----:B------:R-:W-:Y:S05]  /*09d0*/  @!P3 BRA `(.L_x_7) ;  /* 0x0000003400c4b947 */ /* 0x000fea0003800000 */
[----:B------:R-:W-:-:S13]  /*09e0*/  ISETP.GT.U32.AND P0, PT, R12, 0x1, PT ;  /* 0x000000010c00780c */ /* 0x000fda0003f04070 */
[----:B------:R-:W-:Y:S05]  /*09f0*/  @P0 EXIT ;  /* 0x000000000000094d */ /* 0x000fea0003800000 */
[----:B------:R-:W-:Y:S01]  /*0a00*/  ULDC.64 UR4, c[0x0][0x650] ;  /* 0x0001940000047ab9 */ /* 0x000fe20000000a00 */
[----:B------:R-:W-:Y:S01]  /*0a10*/  PRMT R3, RZ, 0x7610, R3 ;  /* 0x00007610ff037816 */ /* 0x000fe20000000003 */
[----:B------:R-:W-:Y:S01]  /*0a20*/  IMAD.MOV.U32 R67, RZ, RZ, -0x1 ;  /* 0xffffffffff437424 */ /* 0x000fe200078e00ff */
[----:B------:R-:W-:Y:S01]  /*0a30*/  ISETP.GE.U32.AND P0, PT, R16, UR4, PT ;  /* 0x0000000410007c0c */ /* 0x000fe2000bf06070 */
[----:B------:R-:W-:Y:S02]  /*0a40*/  IMAD.MOV.U32 R68, RZ, RZ, -0x1 ;  /* 0xffffffffff447424 */ /* 0x000fe400078e00ff */
[----:B------:R-:W-:Y:S01]  /*0a50*/  IMAD.MOV.U32 R66, RZ, RZ, -0x1 ;  /* 0xffffffffff427424 */ /* 0x000fe200078e00ff */
[----:B------:R-:W-:-:S13]  /*0a60*/  ISETP.GE.U32.AND.EX P0, PT, R17, UR5, PT, P0 ;  /* 0x0000000511007c0c */ /* 0x000fda000bf06100 */
[----:B------:R-:W-:Y:S05]  /*0a70*/  @P0 BRA `(.L_x_8) ;  /* 0x0000000400280947 */ /* 0x000fea0003800000 */
[----:B------:R-:W0:Y:S01]  /*0a80*/  LDC.64 R24, c[0x0][0x628] ;  /* 0x00018a00ff187b82 */ /* 0x000e220000000a00 */
[----:B------:R-:W-:Y:S02]  /*0a90*/  IMAD.MOV.U32 R10, RZ, RZ, R16 ;  /* 0x000000ffff0a7224 */ /* 0x000fe400078e0010 */
[----:B------:R-:W-:-:S05]  /*0aa0*/  IMAD.MOV.U32 R11, RZ, RZ, R17 ;  /* 0x000000ffff0b7224 */ /* 0x000fca00078e0011 */
[----:B------:R-:W1:Y:S08]  /*0ab0*/  LDC R20, c[0x0][0x630] ;  /* 0x00018c00ff147b82 */ /* 0x000e700000000800 */
[----:B------:R-:W2:Y:S01]  /*0ac0*/  LDC.64 R26, c[0x0][0x620] ;  /* 0x00018800ff1a7b82 */ /* 0x000ea20000000a00 */
[----:B0-----:R-:W-:-:S04]  /*0ad0*/  ISETP.NE.U32.AND P0, PT, R24, RZ, PT ;  /* 0x000000ff1800720c */ /* 0x001fc80003f05070 */
[----:B------:R-:W-:-:S13]  /*0ae0*/  ISETP.NE.AND.EX P0, PT, R25, RZ, PT, P0 ;  /* 0x000000ff1900720c */ /* 0x000fda0003f05300 */
[----:B-12---:R-:W-:Y:S05]  /*0af0*/  @!P0 BRA `(.L_x_9) ;  /* 0x0000000000288947 */ /* 0x006fea0003800000 */
[----:B------:R-:W0:Y:S02]  /*0b00*/  LDC R3, c[0x0][0x634] ;  /* 0x00018d00ff037b82 */ /* 0x000e240000000800 */
[----:B0-----:R-:W-:-:S05]  /*0b10*/  IADD3 R3, P0, R16, R3, RZ ;  /* 0x0000000310037210 */ /* 0x001fca0007f1e0ff */
[----:B------:R-:W-:-:S04]  /*0b20*/  IMAD.X R9, RZ, RZ, R17, P0 ;  /* 0x000000ffff097224 */ /* 0x000fc800000e0611 */
[----:B------:R-:W-:-:S04]  /*0b30*/  IMAD.WIDE.U32 R10, R9, R24, RZ ;  /* 0x00000018090a7225 */ /* 0x000fc800078e00ff */
[----:B------:R-:W-:-:S04]  /*0b40*/  IMAD.WIDE.U32 R12, P0, R3, R25, R10 ;  /* 0x00000019030c7225 */ /* 0x000fc8000780000a */
[----:B------:R-:W-:-:S04]  /*0b50*/  IMAD.WIDE.U32 R10, R3, R24, RZ ;  /* 0x00000018030a7225 */ /* 0x000fc800078e00ff */
[----:B------:R-:W-:Y:S01]  /*0b60*/  IMAD.X R15, RZ, RZ, RZ, P0 ;  /* 0x000000ffff0f7224 */ /* 0x000fe200000e06ff */
[----:B------:R-:W-:Y:S01]  /*0b70*/  IADD3 RZ, P0, R11, R12, RZ ;  /* 0x0000000c0bff7210 */ /* 0x000fe20007f1e0ff */
[----:B------:R-:W-:-:S04]  /*0b80*/  IMAD.MOV.U32 R14, RZ, RZ, R13 ;  /* 0x000000ffff0e7224 */ /* 0x000fc800078e000d */
[----:B------:R-:W-:-:S08]  /*0b90*/  IMAD.WIDE.U32.X R10, R9, R25, R14, P0 ;  /* 0x00000019090a7225 */ /* 0x000fd000000e040e */
.L_x_9:
[----:B------:R-:W0:Y:S01]  /*0ba0*/  LDC.64 R30, c[0x0][0x640] ;  /* 0x00019000ff1e7b82 */ /* 0x000e220000000a00 */
[-CC-:B------:R-:W-:Y:S01]  /*0bb0*/  SHF.R.U64 R66, R10, R20.reuse, R11.reuse ;  /* 0x000000140a427219 */ /* 0x180fe2000000120b */
[----:B------:R-:W-:Y:S01]  /*0bc0*/  IMAD R25, R7, R21, R4 ;  /* 0x0000001507197224 */ /* 0x000fe200078e0204 */
[----:B------:R-:W-:Y:S01]  /*0bd0*/  SHF.R.U32.HI R3, RZ, R20, R11 ;  /* 0x00000014ff037219 */ /* 0x000fe2000001160b */
[----:B------:R-:W-:Y:S01]  /*0be0*/  IMAD.MOV.U32 R21, RZ, RZ, 0x1 ;  /* 0x00000001ff157424 */ /* 0x000fe200078e00ff */
[----:B------:R-:W-:-:S03]  /*0bf0*/  IADD3 R5, P0, RZ, -R66, RZ ;  /* 0x80000042ff057210 */ /* 0x000fc60007f1e0ff */
[----:B------:R-:W1:Y:S02]  /*0c00*/  LDC R24, c[0x0][0x618] ;  /* 0x00018600ff187b82 */ /* 0x000e640000000800 */
[----:B------:R-:W-:Y:S02]  /*0c10*/  IMAD.X R3, RZ, RZ, ~R3, P0 ;  /* 0x000000ffff037224 */ /* 0x000fe400000e0e03 */
[----:B------:R-:W-:-:S04]  /*0c20*/  IMAD.WIDE.U32 R10, R5, R26, R16 ;  /* 0x0000001a050a7225 */ /* 0x000fc800078e0010 */
[----:B------:R-:W2:Y:S01]  /*0c30*/  LDC R20, c[0x0][0x608] ;  /* 0x00018200ff147b82 */ /* 0x000ea20000000800 */
[----:B------:R-:W-:Y:S02]  /*0c40*/  IMAD R12, R3, R26, RZ ;  /* 0x0000001a030c7224 */ /* 0x000fe400078e02ff */
[----:B------:R-:W-:Y:S02]  /*0c50*/  IMAD.MOV.U32 R3, RZ, RZ, -0x1 ;  /* 0xffffffffff037424 */ /* 0x000fe400078e00ff */
[----:B------:R-:W-:-:S03]  /*0c60*/  IMAD R5, R5, R27, R12 ;  /* 0x0000001b05057224 */ /* 0x000fc600078e020c */
[----:B------:R-:W3:Y:S01]  /*0c70*/  LDC R28, c[0x0][0x658] ;  /* 0x00019600ff1c7b82 */ /* 0x000ee20000000800 */
[----:B------:R-:W-:Y:S01]  /*0c80*/  IMAD.IADD R5, R11, 0x1, R5 ;  /* 0x000000010b057824 */ /* 0x000fe200078e0205 */
[----:B0-----:R-:W-:-:S04]  /*0c90*/  ISETP.NE.U32.AND P0, PT, R30, RZ, PT ;  /* 0x000000ff1e00720c */ /* 0x001fc80003f05070 */
[----:B------:R-:W-:Y:S02]  /*0ca0*/  ISETP.NE.AND.EX P0, PT, R31, RZ, PT, P0 ;  /* 0x000000ff1f00720c */ /* 0x000fe40003f05300 */
[----:B------:R-:W0:Y:S01]  /*0cb0*/  LDC R26, c[0x0][0x600] ;  /* 0x00018000ff1a7b82 */ /* 0x000e220000000800 */
[-CC-:B-1----:R-:W-:Y:S02]  /*0cc0*/  SHF.R.U64 R14, R10, R24.reuse, R5.reuse ;  /* 0x000000180a0e7219 */ /* 0x182fe40000001205 */
[----:B------:R-:W-:-:S05]  /*0cd0*/  SHF.R.U32.HI R5, RZ, R24, R5 ;  /* 0x00000018ff057219 */ /* 0x000fca0000011605 */
[----:B------:R-:W1:Y:S01]  /*0ce0*/  LDC R15, c[0x0][0x648] ;  /* 0x00019200ff0f7b82 */ /* 0x000e620000000800 */
[-CC-:B--2---:R-:W-:Y:S02]  /*0cf0*/  SHF.R.U64 R24, R14, R20.reuse, R5.reuse ;  /* 0x000000140e187219 */ /* 0x184fe40000001205 */
[----:B------:R-:W-:-:S05]  /*0d00*/  SHF.R.U32.HI R5, RZ, R20, R5 ;  /* 0x00000014ff057219 */ /* 0x000fca0000011605 */
[----:B------:R-:W2:Y:S01]  /*0d10*/  LDC R32, c[0x0][0x638] ;  /* 0x00018e00ff207b82 */ /* 0x000ea20000000800 */
[-CC-:B---3--:R-:W-:Y:S02]  /*0d20*/  SHF.R.U64 R20, R24, R28.reuse, R5.reuse ;  /* 0x0000001c18147219 */ /* 0x188fe40000001205 */
[-C--:B------:R-:W-:Y:S02]  /*0d30*/  SHF.L.U32 R3, R3, R28.reuse, RZ ;  /* 0x0000001c03037219 */ /* 0x080fe400000006ff */
[----:B------:R-:W-:Y:S01]  /*0d40*/  SHF.R.U32.HI R5, RZ, R28, R5 ;  /* 0x0000001cff057219 */ /* 0x000fe20000011605 */
[----:B------:R-:W-:Y:S01]  /*0d50*/  IMAD.MOV.U32 R4, RZ, RZ, R20 ;  /* 0x000000ffff047224 */ /* 0x000fe200078e0014 */
[----:B------:R-:W-:Y:S01]  /*0d60*/  LOP3.LUT R7, RZ, R3, RZ, 0x33, !PT ;  /* 0x00000003ff077212 */ /* 0x000fe200078e33ff */
[----:B------:R-:W3:Y:S01]  /*0d70*/  LDC R23, c[0x0][0x610] ;  /* 0x00018400ff177b82 */ /* 0x000ee20000000800 */
[----:B------:R-:W-:Y:S05]  /*0d80*/  @!P0 BRA `(.L_x_10) ;  /* 0x0000000000288947 */ /* 0x000fea0003800000 */
[----:B------:R-:W4:Y:S02]  /*0d90*/  LDC R3, c[0x0][0x64c] ;  /* 0x00019300ff037b82 */ /* 0x000f240000000800 */
[----:B----4-:R-:W-:-:S05]  /*0da0*/  IADD3 R3, P0, R20, R3, RZ ;  /* 0x0000000314037210 */ /* 0x010fca0007f1e0ff */
        /* <DEDUP_REMOVED lines=8> */
.L_x_10:
[----:B-1----:R-:W-:Y:S02]  /*0e30*/  SHF.R.U64 R5, R4, R15, R5 ;  /* 0x0000000f04057219 */ /* 0x002fe40000001205 */
[----:B------:R-:W-:Y:S01]  /*0e40*/  LOP3.LUT R4, R24, R7, RZ, 0xc0, !PT ;  /* 0x0000000718047212 */ /* 0x000fe200078ec0ff */
[----:B0-----:R-:W-:Y:S01]  /*0e50*/  VIADD R7, R26, 0xffffffff ;  /* 0xffffffff1a077836 */ /* 0x001fe20000000000 */
[----:B------:R-:W-:Y:S01]  /*0e60*/  SHF.L.U32 R3, R21, R28, RZ ;  /* 0x0000001c15037219 */ /* 0x000fe200000006ff */
[----:B------:R-:W-:Y:S01]  /*0e70*/  IMAD.MOV R9, RZ, RZ, -R5 ;  /* 0x000000ffff097224 */ /* 0x000fe200078e0a05 */
[----:B------:R-:W-:Y:S02]  /*0e80*/  SEL R6, R6, R25, !P1 ;  /* 0x0000001906067207 */ /* 0x000fe40004800000 */
[----:B------:R-:W-:Y:S01]  /*0e90*/  LOP3.LUT R7, R14, R7, RZ, 0xc0, !PT ;  /* 0x000000070e077212 */ /* 0x000fe200078ec0ff */
[----:B------:R-:W-:Y:S02]  /*0ea0*/  IMAD R5, R3, R5, R4 ;  /* 0x0000000503057224 */ /* 0x000fe400078e0204 */
[----:B--2---:R-:W-:-:S02]  /*0eb0*/  IMAD R3, R9, R32, R20 ;  /* 0x0000002009037224 */ /* 0x004fc400078e0214 */
[----:B---3--:R-:W-:Y:S02]  /*0ec0*/  IMAD R6, R5, R23, R6 ;  /* 0x0000001705067224 */ /* 0x008fe400078e0206 */
[----:B------:R-:W-:Y:S02]  /*0ed0*/  IMAD R67, R3, R26, R7 ;  /* 0x0000001a03437224 */ /* 0x000fe400078e0207 */
[----:B------:R-:W-:-:S03]  /*0ee0*/  IMAD.MOV.U32 R4, RZ, RZ, 0x1 ;  /* 0x00000001ff047424 */ /* 0x000fc600078e00ff */
[----:B------:R-:W-:Y:S02]  /*0ef0*/  SEL R68, R67, R6, !P1 ;  /* 0x0000000643447207 */ /* 0x000fe40004800000 */
[----:B------:R-:W-:Y:S02]  /*0f00*/  PRMT R3, R4, 0x7610, R3 ;  /* 0x0000761004037816 */ /* 0x000fe40000000003 */
[----:B------:R-:W-:-:S07]  /*0f10*/  SEL R67, R6, R67, !P1 ;  /* 0x0000004306437207 */ /* 0x000fce0004800000 */
.L_x_8:
[----:B------:R-:W-:-:S08]  /*0f20*/  NOP ;  /* 0x0000000000007918 */ /* 0x000fd00000000000 */
[----:B------:R-:W0:Y:S02]  /*0f30*/  USETMAXREG.TRY_ALLOC.CTAPOOL UP0, 0xe8 ;  /* 0x000000e8000079c8 */ /* 0x000e240008000600 */
[----:B0-----:R-:W-:-:S13]  /*0f40*/  PLOP3.LUT P0, PT, PT, PT, UP0, 0x80, 0x0 ;  /* 0x000000000000781c */ /* 0x001fda0003f0f008 */
[----:B------:R-:W-:Y:S05]  /*0f50*/  @!P0 BRA `(.L_x_8) ;  /* 0xfffffffc00f08947 */ /* 0x000fea000383ffff */
[----:B------:R-:W-:Y:S01]  /*0f60*/  ULDC.64 UR4, c[0x0][0x598] ;  /* 0x0001660000047ab9 */ /* 0x000fe20000000a00 */
[----:B------:R-:W-:Y:S01]  /*0f70*/  ULDC.64 UR38, c[0x0][0x208] ;  /* 0x0000820000267ab9 */ /* 0x000fe20000000a00 */
[----:B------:R-:W-:-:S04]  /*0f80*/  ISETP.NE.U32.AND P0, PT, RZ, UR4, PT ;  /* 0x00000004ff007c0c */ /* 0x000fc8000bf05070 */
[----:B------:R-:W-:-:S13]  /*0f90*/  ISETP.NE.AND.EX P0, PT, RZ, UR5, PT, P0 ;  /* 0x00000005ff007c0c */ /* 0x000fda000bf05300 */
[----:B------:R-:W-:Y:S05]  /*0fa0*/  @!P0 BRA `(.L_x_11) ;  /* 0x00000000001c8947 */ /* 0x000fea0003800000 */
[----:B------:R-:W0:Y:S02]  /*0fb0*/  LDC.64 R4, c[0x0][0x598] ;  /* 0x00016600ff047b82 */ /* 0x000e240000000a00 */
[----:B0-----:R-:W2:Y:S02]  /*0fc0*/  LDG.E.64 R4, desc[UR38][R4.64] ;  /* 0x0000002604047981 */ /* 0x001ea4000c1e1b00 */
[----:B--2---:R-:W-:-:S04]  /*0fd0*/  ISETP.NE.U32.AND P0, PT, R4, RZ, PT ;  /* 0x000000ff0400720c */ /* 0x004fc80003f05070 */
[----:B------:R-:W-:-:S13]  /*0fe0*/  ISETP.NE.AND.EX P0, PT, R5, RZ, PT, P0 ;  /* 0x000000ff0500720c */ /* 0x000fda0003f05300 */
[----:B------:R-:W-:Y:S05]  /*0ff0*/  @!P0 BRA `(.L_x_11) ;  /* 0x0000000000088947 */ /* 0x000fea0003800000 */
[----:B------:R0:W5:Y:S01]  /*1000*/  LD.E R23, desc[UR38][R4.64] ;  /* 0x0000002604177980 */ /* 0x000162000c101900 */
[----:B------:R-:W-:Y:S05]  /*1010*/  BRA `(.L_x_12) ;  /* 0x0000000000247947 */ /* 0x000fea0003800000 */
.L_x_11:
[----:B------:R-:W-:Y:S02]  /*1020*/  ULDC.64 UR4, c[0x0][0x588] ;  /* 0x0001620000047ab9 */ /* 0x000fe40000000a00 */
[----:B------:R-:W-:-:S04]  /*1030*/  ISETP.NE.U32.AND P0, PT, RZ, UR4, PT ;  /* 0x00000004ff007c0c */ /* 0x000fc8000bf05070 */
[----:B------:R-:W-:-:S13]  /*1040*/  ISETP.NE.AND.EX P0, PT, RZ, UR5, PT, P0 ;  /* 0x00000005ff007c0c */ /* 0x000fda000bf05300 */
[----:B------:R-:W-:Y:S05]  /*1050*/  @!P0 BRA `(.L_x_13) ;  /* 0x00000000000c8947 */ /* 0x000fea0003800000 */
[----:B------:R-:W0:Y:S02]  /*1060*/  LDC.64 R4, c[0x0][0x588] ;  /* 0x00016200ff047b82 */ /* 0x000e240000000a00 */
[----:B0-----:R1:W5:Y:S01]  /*1070*/  LDG.E R23, desc[UR38][R4.64] ;  /* 0x0000002604177981 */ /* 0x001362000c1e1900 */
[----:B------:R-:W-:Y:S05]  /*1080*/  BRA `(.L_x_12) ;  /* 0x0000000000087947 */ /* 0x000fea0003800000 */
.L_x_13:
[----:B------:R-:W-:Y:S02]  /*1090*/  ULDC UR4, c[0x0][0x580] ;  /* 0x0001600000047ab9 */ /* 0x000fe40000000800 */
[----:B------:R-:W-:-:S07]  /*10a0*/  IMAD.U32 R23, RZ, RZ, UR4 ;  /* 0x00000004ff177e24 */ /* 0x000fce000f8e00ff */
.L_x_12:
[----:B------:R-:W-:Y:S02]  /*10b0*/  ULDC.64 UR4, c[0x0][0x5a0] ;  /* 0x0001680000047ab9 */ /* 0x000fe40000000a00 */
[----:B------:R-:W-:-:S04]  /*10c0*/  ISETP.NE.U32.AND P0, PT, RZ, UR4, PT ;  /* 0x00000004ff007c0c */ /* 0x000fc8000bf05070 */
[----:B------:R-:W-:-:S13]  /*10d0*/  ISETP.NE.AND.EX P0, PT, RZ, UR5, PT, P0 ;  /* 0x00000005ff007c0c */ /* 0x000fda000bf05300 */
[----:B------:R-:W-:Y:S05]  /*10e0*/  @!P0 BRA `(.L_x_14) ;  /* 0x00000000001c8947 */ /* 0x000fea0003800000 */
[----:B01----:R-:W0:Y:S02]  /*10f0*/  LDC.64 R4, c[0x0][0x5a0] ;  /* 0x00016800ff047b82 */ /* 0x003e240000000a00 */
[----:B0-----:R-:W2:Y:S02]  /*1100*/  LDG.E.64 R4, desc[UR38][R4.64] ;  /* 0x0000002604047981 */ /* 0x001ea4000c1e1b00 */
[----:B--2---:R-:W-:-:S04]  /*1110*/  ISETP.NE.U32.AND P0, PT, R4, RZ, PT ;  /* 0x000000ff0400720c */ /* 0x004fc80003f05070 */
[----:B------:R-:W-:-:S13]  /*1120*/  ISETP.NE.AND.EX P0, PT, R5, RZ, PT, P0 ;  /* 0x000000ff0500720c */ /* 0x000fda0003f05300 */
[----:B------:R-:W-:Y:S05]  /*1130*/  @!P0 BRA `(.L_x_14) ;  /* 0x0000000000088947 */ /* 0x000fea0003800000 */
[----:B------:R0:W5:Y:S01]  /*1140*/  LD.E R58, desc[UR38][R4.64] ;  /* 0x00000026043a7980 */ /* 0x000162000c101900 */
[----:B------:R-:W-:Y:S05]  /*1150*/  BRA `(.L_x_15) ;  /* 0x0000000000247947 */ /* 0x000fea0003800000 */
.L_x_14:
[----:B------:R-:W-:Y:S02]  /*1160*/  ULDC.64 UR4, c[0x0][0x590] ;  /* 0x0001640000047ab9 */ /* 0x000fe40000000a00 */
[----:B------:R-:W-:-:S04]  /*1170*/  ISETP.NE.U32.AND P0, PT, RZ, UR4, PT ;  /* 0x00000004ff007c0c */ /* 0x000fc8000bf05070 */
[----:B------:R-:W-:-:S13]  /*1180*/  ISETP.NE.AND.EX P0, PT, RZ, UR5, PT, P0 ;  /* 0x00000005ff007c0c */ /* 0x000fda000bf05300 */
[----:B------:R-:W-:Y:S05]  /*1190*/  @!P0 BRA `(.L_x_16) ;  /* 0x00000000000c8947 */ /* 0x000fea0003800000 */
[----:B------:R-:W2:Y:S02]  /*11a0*/  LDC.64 R58, c[0x0][0x590] ;  /* 0x00016400ff3a7b82 */ /* 0x000ea40000000a00 */
[----:B--2---:R2:W5:Y:S01]  /*11b0*/  LDG.E R58, desc[UR38][R58.64] ;  /* 0x000000263a3a7981 */ /* 0x004562000c1e1900 */
[----:B------:R-:W-:Y:S05]  /*11c0*/  BRA `(.L_x_15) ;  /* 0x0000000000087947 */ /* 0x000fea0003800000 */
.L_x_16:
[----:B------:R-:W-:Y:S02]  /*11d0*/  ULDC UR4, c[0x0][0x584] ;  /* 0x0001610000047ab9 */ /* 0x000fe40000000800 */
[----:B------:R-:W-:-:S07]  /*11e0*/  IMAD.U32 R58, RZ, RZ, UR4 ;  /* 0x00000004ff3a7e24 */ /* 0x000fce000f8e00ff */
.L_x_15:
[----:B------:R-:W-:-:S13]  /*11f0*/  LOP3.LUT P0, RZ, R3, 0xff, RZ, 0xc0, !PT ;  /* 0x000000ff03ff7812 */ /* 0x000fda000780c0ff */
[----:B------:R-:W-:Y:S05]  /*1200*/  @!P0 EXIT ;  /* 0x000000000000894d */ /* 0x000fea0003800000 */
[----:B------:R-:W3:Y:S01]  /*1210*/  LDC R60, c[0x0][0x658] ;  /* 0x00019600ff3c7b82 */ /* 0x000ee20000000800 */
[----:B------:R-:W-:Y:S01]  /*1220*/  ULDC.64 UR6, c[0x0][0x288] ;  /* 0x0000a20000067ab9 */ /* 0x000fe20000000a00 */
[----:B------:R-:W-:Y:S01]  /*1230*/  LOP3.LUT R8, R8, 0x1, RZ, 0xc0, !PT ;  /* 0x0000000108087812 */ /* 0x000fe200078ec0ff */
[----:B------:R-:W-:Y:S01]  /*1240*/  UIADD3 UR4, UR7, 0x1f, URZ ;  /* 0x0000001f07047890 */ /* 0x000fe2000fffe03f */
[----:B------:R-:W-:Y:S01]  /*1250*/  SHF.R.U32.HI R3, RZ, 0x2, R61 ;  /* 0x00000002ff037819 */ /* 0x000fe2000001163d */
[----:B01----:R-:W-:Y:S01]  /*1260*/  IMAD.MOV.U32 R5, RZ, RZ, -0x1 ;  /* 0xffffffffff057424 */ /* 0x003fe200078e00ff */
[----:B------:R-:W-:Y:S01]  /*1270*/  SHF.R.U32.HI R0, RZ, 0x1, R0 ;  /* 0x00000001ff007819 */ /* 0x000fe20000011600 */
[----:B------:R-:W-:Y:S01]  /*1280*/  USHF.R.S32.HI UR5, URZ, 0x1f, UR4 ;  /* 0x0000001f3f057899 */ /* 0x000fe20008011404 */
[----:B------:R-:W-:Y:S01]  /*1290*/  IMAD.SHL.U32 R56, R8, 0x40, RZ ;  /* 0x0000004008387824 */ /* 0x000fe200078e00ff */
[----:B------:R-:W-:Y:S01]  /*12a0*/  LOP3.LUT R3, R3, 0x7, RZ, 0xc0, !PT ;  /* 0x0000000703037812 */ /* 0x000fe200078ec0ff */
[----:B------:R-:W-:Y:S01]  /*12b0*/  IMAD.MOV.U32 R7, RZ, RZ, 0x1 ;  /* 0x00000001ff077424 */ /* 0x000fe200078e00ff */
[----:B------:R-:W-:Y:S01]  /*12c0*/  ULEA.HI UR5, UR5, UR4, URZ, 0x5 ;  /* 0x0000000405057291 */ /* 0x000fe2000f8f283f */
[----:B------:R-:W-:Y:S01]  /*12d0*/  LOP3.LUT R0, R0, 0x30, RZ, 0xc0, !PT ;  /* 0x0000003000007812 */ /* 0x000fe200078ec0ff */
[----:B------:R-:W-:Y:S01]  /*12e0*/  IMAD.U32 R4, RZ, RZ, UR6 ;  /* 0x00000006ff047e24 */ /* 0x000fe2000f8e00ff */
[--C-:B------:R-:W-:Y:S01]  /*12f0*/  LOP3.LUT R56, R56, 0x40, R3.reuse, 0xe2, !PT ;  /* 0x0000004038387812 */ /* 0x100fe200078ee203 */
[----:B------:R-:W-:Y:S01]  /*1300*/  USHF.R.S32.HI UR43, URZ, 0x5, UR5 ;  /* 0x000000053f2b7899 */ /* 0x000fe20008011405 */
[-C--:B------:R-:W-:Y:S01]  /*1310*/  IADD3 R3, RZ, -R0.reuse, -R3 ;  /* 0x80000000ff037210 */ /* 0x080fe20007ffe803 */
[----:B------:R-:W-:Y:S01]  /*1320*/  ULDC UR4, c[0x0][0x284] ;  /* 0x0000a10000047ab9 */ /* 0x000fe20000000800 */
[C---:B--2---:R-:W-:Y:S01]  /*1330*/  LOP3.LUT R59, R61.reuse, 0x3, RZ, 0xc0, !PT ;  /* 0x000000033d3b7812 */ /* 0x044fe200078ec0ff */
[----:B------:R-:W-:Y:S01]  /*1340*/  UISETP.LT.AND UP0, UPT, UR43, 0x1, UPT ;  /* 0x000000012b00788c */ /* 0x000fe2000bf01270 */
[----:B------:R-:W-:Y:S01]  /*1350*/  LOP3.LUT R62, R61, 0x80, RZ, 0xc0, !PT ;  /* 0x000000803d3e7812 */ /* 0x000fe200078ec0ff */
[----:B------:R-:W-:Y:S01]  /*1360*/  IMAD R3, R8, -0x40, R3 ;  /* 0xffffffc008037824 */ /* 0x000fe200078e0203 */
[----:B------:R-:W-:Y:S01]  /*1370*/  LOP3.LUT R56, R56, R0, RZ, 0xfc, !PT ;  /* 0x0000000038387212 */ /* 0x000fe200078efcff */
[----:B------:R-:W-:Y:S01]  /*1380*/  USEL UR44, UR43, 0x1, UP0 ;  /* 0x000000012b2c7887 */ /* 0x000fe20008000000 */
[-C--:B---3--:R-:W-:Y:S01]  /*1390*/  SHF.L.U32 R5, R5, R60.reuse, RZ ;  /* 0x0000003c05057219 */ /* 0x088fe200000006ff */
[----:B------:R-:W-:Y:S01]  /*13a0*/  IMAD R59, R59, -0x2, R4 ;  /* 0xfffffffe3b3b7824 */ /* 0x000fe200078e0204 */
[----:B------:R-:W-:Y:S01]  /*13b0*/  SHF.L.U32 R60, R7, R60, RZ ;  /* 0x0000003c073c7219 */ /* 0x000fe200000006ff */
[----:B------:R-:W-:Y:S01]  /*13c0*/  IMAD.SHL.U32 R61, R61, 0x2, RZ ;  /* 0x000000023d3d7824 */ /* 0x000fe200078e00ff */
[----:B------:R-:W-:Y:S01]  /*13d0*/  SHF.R.U32.HI R62, RZ, 0x7, R62 ;  /* 0x00000007ff3e7819 */ /* 0x000fe2000001163e */
[----:B------:R-:W-:Y:S01]  /*13e0*/  VIADD R64, R3, UR4 ;  /* 0x0000000403407c36 */ /* 0x000fe20008000000 */
[----:B------:R-:W-:Y:S01]  /*13f0*/  LOP3.LUT R63, RZ, R5, RZ, 0x33, !PT ;  /* 0x00000005ff3f7212 */ /* 0x000fe200078e33ff */
[----:B------:R-:W-:Y:S01]  /*1400*/  IMAD.MOV.U32 R57, RZ, RZ, RZ ;  /* 0x000000ffff397224 */ /* 0x000fe200078e00ff */
[----:B------:R-:W-:Y:S01]  /*1410*/  UIADD3 UR44, UR43, -UR44, URZ ;  /* 0x8000002c2b2c7290 */ /* 0x000fe2000fffe03f */
[----:B------:R-:W-:Y:S01]  /*1420*/  UMOV UR40, URZ ;  /* 0x0000003f00287c82 */ /* 0x000fe20008000000 */
[----:B------:R-:W-:-:S10]  /*1430*/  UMOV UR41, URZ ;  /* 0x0000003f00297c82 */ /* 0x000fd40008000000 */
.L_x_102:
[----:B0-----:R-:W0:Y:S01]  /*1440*/  SHFL.IDX PT, R0, R62, RZ, 0x1f ;  /* 0x00001fff3e007589 */ /* 0x001e2200000e0000 */
[----:B------:R-:W1:Y:S01]  /*1450*/  S2UR UR7, SR_CgaCtaId ;  /* 0x00000000000779c3 */ /* 0x000e620000008800 */
[----:B------:R-:W-:Y:S01]  /*1460*/  UMOV UR6, 0x400 ;  /* 0x0000040000067882 */ /* 0x000fe20000000000 */
[----:B0-----:R-:W-:Y:S01]  /*1470*/  R2UR UR4, R0 ;  /* 0x00000000000472ca */ /* 0x001fe200000e0000 */
[----:B-1----:R-:W-:-:S12]  /*1480*/  ULEA UR6, UR7, UR6, 0x18 ;  /* 0x0000000607067291 */ /* 0x002fd8000f8ec03f */
[----:B------:R-:W-:-:S04]  /*1490*/  ULEA.HI UR5, UR4, UR4, URZ, 0x1 ;  /* 0x0000000404057291 */ /* 0x000fc8000f8f083f */
[----:B------:R-:W-:-:S04]  /*14a0*/  ULOP3.LUT UR5, UR5, 0x1ffffe, URZ, 0xc0, !UPT ;  /* 0x001ffffe05057892 */ /* 0x000fc8000f8ec03f */
[----:B------:R-:W-:-:S03]  /*14b0*/  UIADD3 UR5, UR4, -UR5, URZ ;  /* 0x8000000504057290 */ /* 0x000fc6000fffe03f */
[----:B------:R-:W-:Y:S01]  /*14c0*/  ULDC UR4, c[0x0][0x28c] ;  /* 0x0000a30000047ab9 */ /* 0x000fe20000000800 */
[----:B------:R-:W-:Y:S01]  /*14d0*/  ULEA UR5, UR5, UR6, 0xb ;  /* 0x0000000605057291 */ /* 0x000fe2000f8e583f */
[----:B------:R-:W-:-:S03]  /*14e0*/  ISETP.LT.AND P0, PT, RZ, UR4, PT ;  /* 0x00000004ff007c0c */ /* 0x000fc6000bf01270 */
[----:B------:R-:W-:-:S04]  /*14f0*/  UIADD3 UR5, UR5, 0x100, URZ ;  /* 0x0000010005057890 */ /* 0x000fc8000fffe03f */
[----:B------:R-:W-:-:S04]  /*1500*/  USHF.R.U32.HI UR5, URZ, 0x4, UR5 ;  /* 0x000000043f057899 */ /* 0x000fc80008011605 */
[----:B------:R-:W-:-:S04]  /*1510*/  ULOP3.LUT UR5, UR5, 0x3fff, URZ, 0xc0, !UPT ;  /* 0x00003fff05057892 */ /* 0x000fc8000f8ec03f */
[----:B------:R-:W-:Y:S01]  /*1520*/  ULOP3.LUT UR45, UR5, 0x10000, URZ, 0xfc, !UPT ;  /* 0x00010000052d7892 */ /* 0x000fe2000f8efc3f */
[----:B---34-:R-:W-:Y:S11]  /*1530*/  @P0 BRA `(.L_x_17) ;  /* 0x0000000000400947 */ /* 0x018ff60003800000 */
[----:B------:R-:W-:Y:S01]  /*1540*/  MOV R0, 0x0 ;  /* 0x0000000000007802 */ /* 0x000fe20000000f00 */
[----:B------:R-:W-:Y:S01]  /*1550*/  ULDC.64 UR4, c[0x4][0x68] ;  /* 0x01001a0000047ab9 */ /* 0x000fe20000000a00 */
[----:B------:R-:W-:Y:S01]  /*1560*/  ULDC.64 UR6, c[0x4][0x8] ;  /* 0x0100020000067ab9 */ /* 0x000fe20000000a00 */
[----:B------:R-:W-:Y:S01]  /*1570*/  IMAD.U32 R4, RZ, RZ, UR4 ;  /* 0x00000004ff047e24 */ /* 0x000fe2000f8e00ff */
[----:B------:R0:W1:Y:S01]  /*1580*/  LDC.64 R14, c[0x4][R0] ;  /* 0x01000000000e7b82 */ /* 0x0000620000000a00 */
[----:B------:R-:W-:Y:S01]  /*1590*/  IMAD.U32 R5, RZ, RZ, UR5 ;  /* 0x00000005ff057e24 */ /* 0x000fe2000f8e00ff */
[----:B------:R-:W-:Y:S01]  /*15a0*/  ULDC.64 UR4, c[0x4][0x70] ;  /* 0x01001c0000047ab9 */ /* 0x000fe20000000a00 */
[----:B------:R-:W-:Y:S02]  /*15b0*/  IMAD.U32 R10, RZ, RZ, UR6 ;  /* 0x00000006ff0a7e24 */ /* 0x000fe4000f8e00ff */
[----:B------:R-:W-:Y:S02]  /*15c0*/  IMAD.U32 R6, RZ, RZ, UR4 ;  /* 0x00000004ff067e24 */ /* 0x000fe4000f8e00ff */
[----:B------:R-:W-:-:S02]  /*15d0*/  IMAD.U32 R7, RZ, RZ, UR5 ;  /* 0x00000005ff077e24 */ /* 0x000fc4000f8e00ff */
[----:B------:R-:W-:Y:S02]  /*15e0*/  IMAD.U32 R11, RZ, RZ, UR7 ;  /* 0x00000007ff0b7e24 */ /* 0x000fe4000f8e00ff */
[----:B------:R-:W-:Y:S02]  /*15f0*/  IMAD.MOV.U32 R8, RZ, RZ, 0x1e1 ;  /* 0x000001e1ff087424 */ /* 0x000fe400078e00ff */
[----:B------:R-:W-:Y:S02]  /*1600*/  IMAD.MOV.U32 R12, RZ, RZ, 0x1 ;  /* 0x00000001ff0c7424 */ /* 0x000fe400078e00ff */
[----:B0-----:R-:W-:-:S07]  /*1610*/  IMAD.MOV.U32 R13, RZ, RZ, RZ ;  /* 0x000000ffff0d7224 */ /* 0x001fce00078e00ff */
[----:B------:R-:W-:-:S07]  /*1620*/  LEPC R20, `(.L_x_17) ;  /* 0x000000001014794e */ /* 0x000fce0000000000 */
[----:B-1---5:R-:W-:Y:S05]  /*1630*/  CALL.ABS.NOINC R14 ;  /* 0x000000000e007343 */ /* 0x022fea0003c00000 */
.L_x_17:
[----:B------:R-:W-:-:S04]  /*1640*/  LOP3.LUT R0, R18, 0x1, RZ, 0xfc, !PT ;  /* 0x0000000112007812 */ /* 0x000fc800078efcff */
[----:B------:R-:W-:-:S13]  /*1650*/  ISETP.NE.AND P0, PT, R0, 0x3, PT ;  /* 0x000000030000780c */ /* 0x000fda0003f05270 */
[----:B------:R-:W-:Y:S05]  /*1660*/  @!P0 BRA `(.L_x_18) ;  /* 0x0000000000048947 */ /* 0x000fea0003800000 */
[----:B------:R-:W-:Y:S01]  /*1670*/  BPT.TRAP 0x1 ;  /* 0x000000040000795c */ /* 0x000fe20000300000 */
.L_x_18:
[----:B------:R-:W0:Y:S01]  /*1680*/  S2UR UR5, SR_CgaCtaId ;  /* 0x00000000000579c3 */ /* 0x000e220000008800 */
[----:B------:R-:W-:Y:S01]  /*1690*/  UMOV UR4, 0x400 ;  /* 0x0000040000047882 */ /* 0x000fe20000000000 */
[----:B------:R-:W-:Y:S02]  /*16a0*/  IMAD.U32 R0, RZ, RZ, UR40 ;  /* 0x00000028ff007e24 */ /* 0x000fe4000f8e00ff */
[----:B------:R-:W-:-:S03]  /*16b0*/  IMAD.U32 R3, RZ, RZ, UR41 ;  /* 0x00000029ff037e24 */ /* 0x000fc6000f8e00ff */
[----:B------:R-:W-:Y:S01]  /*16c0*/  SHF.L.U32 R0, R0, 0x1f, RZ ;  /* 0x0000001f00007819 */ /* 0x000fe200000006ff */
[----:B0-----:R-:W-:-:S06]  /*16d0*/  ULEA UR4, UR5, UR4, 0x18 ;  /* 0x0000000405047291 */ /* 0x001fcc000f8ec03f */
[----:B------:R-:W-:-:S04]  /*16e0*/  IMAD.U32 R6, RZ, RZ, UR4 ;  /* 0x00000004ff067e24 */ /* 0x000fc8000f8e00ff */
[----:B------:R-:W-:-:S04]  /*16f0*/  IMAD R3, R3, 0x8, R6 ;  /* 0x0000000803037824 */ /* 0x000fc800078e0206 */
[----:B------:R0:W1:Y:S01]  /*1700*/  SYNCS.PHASECHK.TRANS64.TRYWAIT P1, [R3+URZ], R0 ;  /* 0x00000000030075a7 */ /* 0x000062000802017f */
[----:B------:R-:W-:Y:S05]  /*1710*/  @!P0 BRA `(.L_x_19) ;  /* 0x0000000000048947 */ /* 0x000fea0003800000 */
[----:B------:R-:W-:Y:S01]  /*1720*/  BPT.TRAP 0x1 ;  /* 0x000000040000795c */ /* 0x000fe20000300000 */
.L_x_19:
[----:B------:R-:W-:-:S05]  /*1730*/  IMAD.U32 R4, RZ, RZ, UR44 ;  /* 0x0000002cff047e24 */ /* 0x000fca000f8e00ff */
[----:B------:R-:W-:Y:S01]  /*1740*/  ISETP.GE.AND P2, PT, R4, 0x1, PT ;  /* 0x000000010400780c */ /* 0x000fe20003f46270 */
[----:B-1----:R-:W-:-:S12]  /*1750*/  @P1 BRA `(.L_x_20) ;  /* 0x0000000000081947 */ /* 0x002fd80003800000 */
[----:B------:R-:W1:Y:S02]  /*1760*/  SYNCS.PHASECHK.TRANS64.TRYWAIT P1, [R3+URZ], R0 ;  /* 0x00000000030075a7 */ /* 0x000e64000802017f */
[----:B-1----:R-:W-:Y:S05]  /*1770*/  @!P1 BRA `(.L_x_21) ;  /* 0x0000004000089947 */ /* 0x002fea0003800000 */
.L_x_20:
[----:B------:R-:W-:Y:S05]  /*1780*/  WARPSYNC.ALL ;  /* 0x0000000000007948 */ /* 0x000fea0003800000 */
[----:B------:R-:W-:Y:S01]  /*1790*/  R2UR UR4, R6 ;  /* 0x00000000060472ca */ /* 0x000fe200000e0000 */
[----:B------:R-:W-:Y:S01]  /*17a0*/  WARPGROUP.ARRIVE ;  /* 0x00000000000079c5 */ /* 0x000fe20000000000 */
[----:B------:R-:W-:Y:S01]  /*17b0*/  UMOV UR5, 0xc0000010 ;  /* 0xc000001000057882 */ /* 0x000fe20000000000 */
[----:B------:R-:W-:-:S10]  /*17c0*/  UMOV UR7, 0xc0000010 ;  /* 0xc000001000077882 */ /* 0x000fd40000000000 */
[----:B------:R-:W-:-:S04]  /*17d0*/  UIADD3 UR4, UR4, 0x5100, URZ ;  /* 0x0000510004047890 */ /* 0x000fc8000fffe03f */
[----:B------:R-:W-:-:S04]  /*17e0*/  USHF.R.U32.HI UR4, URZ, 0x4, UR4 ;  /* 0x000000043f047899 */ /* 0x000fc80008011604 */
[----:B------:R-:W-:-:S04]  /*17f0*/  ULOP3.LUT UR4, UR4, 0x3fff, URZ, 0xc0, !UPT ;  /* 0x00003fff04047892 */ /* 0x000fc8000f8ec03f */
[----:B------:R-:W-:Y:S02]  /*1800*/  ULOP3.LUT UR9, UR4, 0x10000, URZ, 0xfc, !UPT ;  /* 0x0001000004097892 */ /* 0x000fe4000f8efc3f */
[----:B------:R-:W-:Y:S02]  /*1810*/  ULEA UR4, UR41, UR45, 0x8 ;  /* 0x0000002d29047291 */ /* 0x000fe4000f8e403f */
[----:B------:R-:W-:-:S09]  /*1820*/  ULEA UR6, UR41, UR9, 0x7 ;  /* 0x0000000929067291 */ /* 0x000fd2000f8e383f */
[----:B------:R-:W-:Y:S03]  /*1830*/  IGMMA.64x64x32.S8.S8 R24, gdesc[UR4], RZ, !UPT, gsb0 ;  /* 0x01e00000041879f1 */ /* 0x000fe6000c0410ff */
[----:B------:R-:W-:Y:S02]  /*1840*/  WARPGROUP.DEPBAR.LE gsb0, 0x0 ;  /* 0x00008000000079c5 */ /* 0x000fe40000010000 */
[----:B------:R-:W-:Y:S05]  /*1850*/  @!P2 BRA `(.L_x_22) ;  /* 0x0000000000cca947 */ /* 0x000fea0003800000 */
[----:B------:R-:W-:Y:S01]  /*1860*/  UIADD3 UR4, UR41, 0x1, URZ ;  /* 0x0000000129047890 */ /* 0x000fe2000fffe03f */
[----:B01----:R-:W-:Y:S02]  /*1870*/  IMAD.U32 R0, RZ, RZ, UR44 ;  /* 0x0000002cff007e24 */ /* 0x003fe4000f8e00ff */
[----:B------:R-:W-:Y:S01]  /*1880*/  IMAD.U32 R3, RZ, RZ, UR41 ;  /* 0x00000029ff037e24 */ /* 0x000fe2000f8e00ff */
[----:B------:R-:W-:-:S04]  /*1890*/  UISETP.NE.AND UP0, UPT, UR4, 0x5, UPT ;  /* 0x000000050400788c */ /* 0x000fc8000bf05270 */
[----:B------:R-:W-:Y:S02]  /*18a0*/  USEL UR5, URZ, 0x1, UP0 ;  /* 0x000000013f057887 */ /* 0x000fe40008000000 */
[----:B------:R-:W-:Y:S02]  /*18b0*/  USEL UR8, UR4, URZ, UP0 ;  /* 0x0000003f04087287 */ /* 0x000fe40008000000 */
[----:B------:R-:W-:-:S06]  /*18c0*/  ULOP3.LUT UR5, UR40, UR5, URZ, 0x3c, !UPT ;  /* 0x0000000528057292 */ /* 0x000fcc000f8e3c3f */
[----:B------:R-:W-:-:S07]  /*18d0*/  IMAD.U32 R7, RZ, RZ, UR5 ;  /* 0x00000005ff077e24 */ /* 0x000fce000f8e00ff */
.L_x_29:
[----:B------:R-:W-:Y:S05]  /*18e0*/  @!P0 BRA `(.L_x_23) ;  /* 0x0000000000048947 */ /* 0x000fea0003800000 */
[----:B------:R-:W-:Y:S01]  /*18f0*/  BPT.TRAP 0x1 ;  /* 0x000000040000795c */ /* 0x000fe20000300000 */
.L_x_23:
[----:B------:R-:W0:Y:S01]  /*1900*/  S2UR UR5, SR_CgaCtaId ;  /* 0x00000000000579c3 */ /* 0x000e220000008800 */
[----:B------:R-:W-:Y:S01]  /*1910*/  UMOV UR4, 0x400 ;  /* 0x0000040000047882 */ /* 0x000fe20000000000 */
[----:B------:R-:W-:Y:S01]  /*1920*/  IMAD.U32 R5, RZ, RZ, UR8 ;  /* 0x00000008ff057e24 */ /* 0x000fe2000f8e00ff */
[----:B------:R-:W-:Y:S01]  /*1930*/  SHF.L.U32 R4, R7, 0x1f, RZ ;  /* 0x0000001f07047819 */ /* 0x000fe200000006ff */
[----:B0-----:R-:W-:-:S06]  /*1940*/  ULEA UR4, UR5, UR4, 0x18 ;  /* 0x0000000405047291 */ /* 0x001fcc000f8ec03f */
[----:B------:R-:W-:-:S04]  /*1950*/  IMAD.U32 R6, RZ, RZ, UR4 ;  /* 0x00000004ff067e24 */ /* 0x000fc8000f8e00ff */
[----:B------:R-:W-:-:S04]  /*1960*/  IMAD R5, R5, 0x8, R6 ;  /* 0x0000000805057824 */ /* 0x000fc800078e0206 */
[----:B------:R0:W1:Y:S01]  /*1970*/  SYNCS.PHASECHK.TRANS64.TRYWAIT P1, [R5+URZ], R4 ;  /* 0x00000004050075a7 */ /* 0x000062000802017f */
[----:B------:R-:W-:Y:S05]  /*1980*/  @!P0 BRA `(.L_x_24) ;  /* 0x0000000000048947 */ /* 0x000fea0003800000 */
[----:B------:R-:W-:Y:S01]  /*1990*/  BPT.TRAP 0x1 ;  /* 0x000000040000795c */ /* 0x000fe20000300000 */
.L_x_24:
[----:B-1----:R-:W-:Y:S05]  /*19a0*/  @P1 BRA `(.L_x_25) ;  /* 0x0000000000081947 */ /* 0x002fea0003800000 */
[----:B------:R-:W1:Y:S02]  /*19b0*/  SYNCS.PHASECHK.TRANS64.TRYWAIT P1, [R5+URZ], R4 ;  /* 0x00000004050075a7 */ /* 0x000e64000802017f */
[----:B-1----:R-:W-:Y:S05]  /*19c0*/  @!P1 BRA `(.L_x_26) ;  /* 0x0000003c00889947 */ /* 0x002fea0003800000 */
.L_x_25:
[----:B------:R-:W-:Y:S01]  /*19d0*/  ULEA UR4, UR8, UR45, 0x8 ;  /* 0x0000002d08047291 */ /* 0x000fe2000f8e403f */
[----:B------:R-:W-:Y:S01]  /*19e0*/  WARPGROUP.ARRIVE ;  /* 0x00000000000079c5 */ /* 0x000fe20000000000 */
[----:B------:R-:W-:Y:S01]  /*19f0*/  ULEA UR6, UR8, UR9, 0x7 ;  /* 0x0000000908067291 */ /* 0x000fe2000f8e383f */
[----:B------:R-:W-:Y:S01]  /*1a00*/  UMOV UR5, 0xc0000010 ;  /* 0xc000001000057882 */ /* 0x000fe20000000000 */
[----:B------:R-:W-:-:S07]  /*1a10*/  UMOV UR7, 0xc0000010 ;  /* 0xc000001000077882 */ /* 0x000fce0000000000 */
[----:B------:R-:W-:Y:S03]  /*1a20*/  IGMMA.64x64x32.S8.S8 R24, gdesc[UR4], R24, gsb0 ;  /* 0x01e00000041879f1 */ /* 0x000fe60008041018 */
[----:B------:R-:W-:Y:S02]  /*1a30*/  WARPGROUP.DEPBAR.LE gsb0, 0x0 ;  /* 0x00008000000079c5 */ /* 0x000fe40000010000 */
[----:B------:R-:W-:Y:S05]  /*1a40*/  @!P0 BRA `(.L_x_27) ;  /* 0x0000000000048947 */ /* 0x000fea0003800000 */
[----:B------:R-:W-:Y:S01]  /*1a50*/  BPT.TRAP 0x1 ;  /* 0x000000040000795c */ /* 0x000fe20000300000 */
.L_x_27:
[----:B------:R-:W-:-:S13]  /*1a60*/  ISETP.NE.AND P1, PT, R22, RZ, PT ;  /* 0x000000ff1600720c */ /* 0x000fda0003f25270 */
[----:B01----:R-:W-:-:S04]  /*1a70*/  @P1 IMAD R4, R3, 0x8, R6 ;  /* 0x0000000803041824 */ /* 0x003fc800078e0206 */
[----:B------:R-:W-:-:S05]  /*1a80*/  @P1 VIADD R4, R4, 0x28 ;  /* 0x0000002804041836 */ /* 0x000fca0000000000 */
[----:B------:R-:W-:-:S04]  /*1a90*/  @P1 PRMT R4, R19, 0x654, R4 ;  /* 0x0000065413041816 */ /* 0x000fc80000000004 */
[----:B------:R0:W-:Y:S01]  /*1aa0*/  @P1 SYNCS.ARRIVE.TRANS64.RED.A1T0 RZ, [R4+URZ], RZ ;  /* 0x000000ff04ff19a7 */ /* 0x0001e2000810043f */
[----:B------:R-:W-:-:S13]  /*1ab0*/  ISETP.GT.U32.AND P1, PT, R18, 0x1, PT ;  /* 0x000000011200780c */ /* 0x000fda0003f24070 */
[----:B0-----:R-:W-:Y:S05]  /*1ac0*/  @P1 BRA `(.L_x_28) ;  /* 0x0000000000041947 */ /* 0x001fea0003800000 */
[----:B------:R-:W-:Y:S01]  /*1ad0*/  BPT.TRAP 0x1 ;  /* 0x000000040000795c */ /* 0x000fe20000300000 */
.L_x_28:
[----:B------:R-:W-:Y:S01]  /*1ae0*/  UIADD3 UR8, UR8, 0x1, URZ ;  /* 0x0000000108087890 */ /* 0x000fe2000fffe03f */
[C---:B------:R-:W-:Y:S01]  /*1af0*/  ISETP.GT.AND P2, PT, R0.reuse, 0x1, PT ;  /* 0x000000010000780c */ /* 0x040fe20003f44270 */
[----:B------:R-:W-:Y:S02]  /*1b00*/  VIADD R3, R3, 0x1 ;  /* 0x0000000103037836 */ /* 0x000fe40000000000 */
[----:B------:R-:W-:Y:S01]  /*1b10*/  UISETP.NE.AND UP0, UPT, UR8, 0x5, UPT ;  /* 0x000000050800788c */ /* 0x000fe2000bf05270 */
[----:B------:R-:W-:Y:S02]  /*1b20*/  VIADD R0, R0, 0xffffffff ;  /* 0xffffffff00007836 */ /* 0x000fe40000000000 */
[C---:B------:R-:W-:Y:S01]  /*1b30*/  ISETP.NE.AND P1, PT, R3.reuse, 0x5, PT ;  /* 0x000000050300780c */ /* 0x040fe20003f25270 */
[----:B------:R-:W-:Y:S02]  /*1b40*/  USEL UR4, URZ, 0x1, UP0 ;  /* 0x000000013f047887 */ /* 0x000fe40008000000 */
[----:B------:R-:W-:Y:S01]  /*1b50*/  USEL UR8, UR8, URZ, UP0 ;  /* 0x0000003f08087287 */ /* 0x000fe20008000000 */
[----:B------:R-:W-:-:S03]  /*1b60*/  SEL R3, R3, RZ, P1 ;  /* 0x000000ff03037207 */ /* 0x000fc60000800000 */
[----:B------:R-:W-:Y:S01]  /*1b70*/  LOP3.LUT R7, R7, UR4, RZ, 0x3c, !PT ;  /* 0x0000000407077c12 */ /* 0x000fe2000f8e3cff */
[----:B------:R-:W-:Y:S07]  /*1b80*/  @P2 BRA `(.L_x_29) ;  /* 0xfffffffc00542947 */ /* 0x000fee000383ffff */
.L_x_22:
[----:B01----:R-:W0:Y:S02]  /*1b90*/  LDC R0, c[0x0][0x28c] ;  /* 0x0000a300ff007b82 */ /* 0x003e240000000800 */
[----:B0-----:R-:W-:-:S13]  /*1ba0*/  ISETP.GE.AND P1, PT, R0, 0x1, PT ;  /* 0x000000010000780c */ /* 0x001fda0003f26270 */
[----:B------:R-:W-:Y:S05]  /*1bb0*/  @!P1 BRA `(.L_x_30) ;  /* 0x0000000000449947 */ /* 0x000fea0003800000 */
[----:B------:R-:W-:Y:S05]  /*1bc0*/  @!P0 BRA `(.L_x_31) ;  /* 0x0000000000048947 */ /* 0x000fea0003800000 */
[----:B------:R-:W-:Y:S01]  /*1bd0*/  BPT.TRAP 0x1 ;  /* 0x000000040000795c */ /* 0x000fe20000300000 */
.L_x_31:
[----:B------:R-:W-:-:S13]  /*1be0*/  ISETP.NE.AND P0, PT, R22, RZ, PT ;  /* 0x000000ff1600720c */ /* 0x000fda0003f05270 */
[----:B------:R-:W-:-:S05]  /*1bf0*/  VOTEU.ANY UP0, P0 ;  /* 0x00000000003f7886 */ /* 0x000fca0000000100 */
[----:B------:R-:W-:-:S06]  /*1c00*/  @UP0 UIADD3 UR4, UR44, UR41, URZ ;  /* 0x000000292c040290 */ /* 0x000fcc000fffe03f */
[----:B------:R-:W-:Y:S02]  /*1c10*/  IMAD.U32 R4, RZ, RZ, UR4 ;  /* 0x00000004ff047e24 */ /* 0x000fe4000f8e00ff */
[----:B------:R-:W-:Y:S02]  /*1c20*/  IMAD.U32 R3, RZ, RZ, UR4 ;  /* 0x00000004ff037e24 */ /* 0x000fe4000f8e00ff */
[----:B------:R-:W-:-:S05]  /*1c30*/  @P0 IMAD.WIDE.U32 R4, R4, -0x33333333, RZ ;  /* 0xcccccccd04040825 */ /* 0x000fca00078e00ff */
[----:B------:R-:W-:-:S05]  /*1c40*/  @P0 SHF.R.U32.HI R0, RZ, 0x2, R5 ;  /* 0x00000002ff000819 */ /* 0x000fca0000011605 */
[----:B------:R-:W-:-:S04]  /*1c50*/  @P0 IMAD R0, R0, -0x5, R3 ;  /* 0xfffffffb00000824 */ /* 0x000fc800078e0203 */
[----:B------:R-:W-:-:S04]  /*1c60*/  @P0 IMAD R0, R0, 0x8, R6 ;  /* 0x0000000800000824 */ /* 0x000fc800078e0206 */
[----:B------:R-:W-:-:S05]  /*1c70*/  @P0 VIADD R0, R0, 0x28 ;  /* 0x0000002800000836 */ /* 0x000fca0000000000 */
[----:B------:R-:W-:-:S04]  /*1c80*/  @P0 PRMT R0, R19, 0x654, R0 ;  /* 0x0000065413000816 */ /* 0x000fc80000000000 */
[----:B------:R0:W-:Y:S01]  /*1c90*/  @P0 SYNCS.ARRIVE.TRANS64.RED.A1T0 RZ, [R0+URZ], RZ ;  /* 0x000000ff00ff09a7 */ /* 0x0001e2000810043f */
[----:B------:R-:W-:-:S13]  /*1ca0*/  ISETP.GT.U32.AND P0, PT, R18, 0x1, PT ;  /* 0x000000011200780c */ /* 0x000fda0003f04070 */
[----:B0-----:R-:W-:Y:S05]  /*1cb0*/  @P0 BRA `(.L_x_30) ;  /* 0x0000000000040947 */ /* 0x001fea0003800000 */
[----:B------:R-:W-:Y:S01]  /*1cc0*/  BPT.TRAP 0x1 ;  /* 0x000000040000795c */ /* 0x000fe20000300000 */
.L_x_30:
[----:B------:R-:W-:Y:S01]  /*1cd0*/  IMAD.SHL.U32 R68, R68, 0x40, RZ ;  /* 0x0000004044447824 */ /* 0x000fe200078e00ff */
[----:B------:R-:W-:Y:S01]  /*1ce0*/  UIADD3 UR41, UR43, UR41, URZ ;  /* 0x000000292b297290 */ /* 0x000fe2000fffe03f */
[----:B------:R-:W-:Y:S01]  /*1cf0*/  IMAD.SHL.U32 R3, R67, 0x80, RZ ;  /* 0x0000008043037824 */ /* 0x000fe200078e00ff */
[----:B------:R-:W-:Y:S01]  /*1d00*/  ULDC UR7, c[0x0][0x288] ;  /* 0x0000a20000077ab9 */ /* 0x000fe20000000800 */
[----:B------:R-:W-:Y:S01]  /*1d10*/  ULDC UR10, c[0x0][0x284] ;  /* 0x0000a100000a7ab9 */ /* 0x000fe20000000800 */
[----:B------:R-:W-:Y:S01]  /*1d20*/  UISETP.GT.U32.AND UP0, UPT, UR41, 0x4, UPT ;  /* 0x000000042900788c */ /* 0x000fe2000bf04070 */
[C---:B------:R-:W-:Y:S01]  /*1d30*/  ISETP.GE.AND P0, PT, R68.reuse, UR7, PT ;  /* 0x0000000744007c0c */ /* 0x040fe2000bf06270 */
[----:B------:R-:W-:Y:S01]  /*1d40*/  UISETP.GE.U32.AND UP1, UPT, UR43, 0x5, UPT ;  /* 0x000000052b00788c */ /* 0x000fe2000bf26070 */
[----:B------:R-:W-:Y:S01]  /*1d50*/  SHF.R.S32.HI R12, RZ, 0x1f, R66 ;  /* 0x0000001fff0c7819 */ /* 0x000fe20000011442 */
[----:B------:R-:W-:Y:S01]  /*1d60*/  UISETP.LT.U32.AND UP0, UPT, UR43, 0x5, UP0 ;  /* 0x000000052b00788c */ /* 0x000fe20008701070 */
[----:B------:R-:W-:Y:S01]  /*1d70*/  ISETP.GE.OR P0, PT, R3, UR10, P0 ;  /* 0x0000000a03007c0c */ /* 0x000fe20008706670 */
[----:B------:R-:W-:Y:S01]  /*1d80*/  ULDC.64 UR8, c[0x0][0x5d0] ;  /* 0x0001740000087ab9 */ /* 0x000fe20000000a00 */
[----:B------:R-:W-:Y:S01]  /*1d90*/  LOP3.LUT R8, R68, 0x6, R61, 0xf8, !PT ;  /* 0x0000000644087812 */ /* 0x000fe200078ef83d */
[----:B------:R-:W-:Y:S01]  /*1da0*/  UIMAD.WIDE.U32 UR4, UR41, -0x33333333, URZ ;  /* 0xcccccccd290478a5 */ /* 0x000fe2000f8e003f */
[----:B------:R-:W-:Y:S01]  /*1db0*/  IMAD R5, R12, UR8, RZ ;  /* 0x000000080c057c24 */ /* 0x000fe2000f8e02ff */
[----:B------:R-:W-:Y:S01]  /*1dc0*/  USEL UR6, URZ, 0x1, !UP0 ;  /* 0x000000013f067887 */ /* 0x000fe2000c000000 */
[--C-:B------:R-:W-:Y:S01]  /*1dd0*/  SHF.R.S32.HI R9, RZ, 0x1f, R8.reuse ;  /* 0x0000001fff097819 */ /* 0x100fe20000011408 */
[----:B------:R-:W-:Y:S01]  /*1de0*/  USHF.R.U32.HI UR4, URZ, 0x2, UR5 ;  /* 0x000000023f047899 */ /* 0x000fe20008011605 */
[C---:B------:R-:W-:Y:S01]  /*1df0*/  IMAD R7, R66.reuse, UR9, R5 ;  /* 0x0000000942077c24 */ /* 0x040fe2000f8e0205 */
[----:B------:R-:W-:Y:S01]  /*1e00*/  ULOP3.LUT UR40, UR40, UR6, URZ, 0x3c, !UPT ;  /* 0x0000000628287292 */ /* 0x000fe2000f8e3c3f */
[----:B------:R-:W-:Y:S01]  /*1e10*/  IMAD.MOV.U32 R0, RZ, RZ, -0x1 ;  /* 0xffffffffff007424 */ /* 0x000fe200078e00ff */
[----:B------:R-:W-:Y:S01]  /*1e20*/  UIMAD UR41, UR4, -0x5, UR41 ;  /* 0xfffffffb042978a4 */ /* 0x000fe2000f8e0229 */
[----:B------:R-:W-:Y:S01]  /*1e30*/  IMAD.WIDE.U32 R4, R66, UR8, R8 ;  /* 0x0000000842047c25 */ /* 0x000fe2000f8e0008 */
[----:B------:R-:W-:-:S03]  /*1e40*/  @UP1 ULOP3.LUT UR40, UR40, 0x1, UR4, 0x78, !UPT ;  /* 0x0000000128281892 */ /* 0x000fc6000f8e7804 */
[----:B------:R-:W-:Y:S01]  /*1e50*/  IMAD.IADD R5, R5, 0x1, R7 ;  /* 0x0000000105057824 */ /* 0x000fe200078e0207 */
[----:B------:R-:W-:Y:S08]  /*1e60*/  @P0 BRA `(.L_x_32) ;  /* 0x0000001c001c0947 */ /* 0x000ff00003800000 */
[----:B------:R-:W0:Y:S01]  /*1e70*/  LDC.64 R10, c[0x0][0x5c8] ;  /* 0x00017200ff0a7b82 */ /* 0x000e220000000a00 */
[----:B------:R-:W-:Y:S01]  /*1e80*/  IMAD.WIDE R14, R67, 0x80, R56 ;  /* 0x00000080430e7825 */ /* 0x000fe200078e0238 */
[----:B------:R-:W-:Y:S01]  /*1e90*/  ULDC.64 UR4, c[0x0][0x5c0] ;  /* 0x0001700000047ab9 */ /* 0x000fe20000000a00 */
[----:B------:R-:W-:Y:S02]  /*1ea0*/  BSSY B0, `(.L_x_32) ;  /* 0x00001c3000007945 */ /* 0x000fe40003800000 */
[----:B------:R-:W-:Y:S02]  /*1eb0*/  IMAD.IADD R72, R64, 0x1, -R3 ;  /* 0x0000000140487824 */ /* 0x000fe400078e0a03 */
[----:B------:R-:W-:Y:S02]  /*1ec0*/  IMAD.IADD R73, R59, 0x1, -R68 ;  /* 0x000000013b497824 */ /* 0x000fe400078e0a44 */
[-C--:B0-----:R-:W-:Y:S02]  /*1ed0*/  IMAD R6, R15, R10.reuse, RZ ;  /* 0x0000000a0f067224 */ /* 0x081fe400078e02ff */
[----:B------:R-:W-:-:S04]  /*1ee0*/  IMAD.WIDE.U32 R4, R14, R10, R4 ;  /* 0x0000000a0e047225 */ /* 0x000fc800078e0004 */
[----:B------:R-:W-:Y:S01]  /*1ef0*/  IMAD R7, R14, R11, R6 ;  /* 0x0000000b0e077224 */ /* 0x000fe200078e0206 */
[----:B------:R-:W-:-:S03]  /*1f00*/  IADD3 R6, P0, R4, UR4, RZ ;  /* 0x0000000404067c10 */ /* 0x000fc6000ff1e0ff */
[----:B------:R-:W-:Y:S01]  /*1f10*/  IMAD.IADD R7, R5, 0x1, R7 ;  /* 0x0000000105077824 */ /* 0x000fe200078e0207 */
[----:B------:R-:W-:-:S04]  /*1f20*/  LEA R4, P1, R10, R6, 0x3 ;  /* 0x000000060a047211 */ /* 0x000fc800078218ff */
[----:B------:R-:W-:Y:S02]  /*1f30*/  IADD3.X R7, R7, UR5, RZ, P0, !PT ;  /* 0x0000000507077c10 */ /* 0x000fe400087fe4ff */
[----:B-----5:R-:W-:Y:S02]  /*1f40*/  ISETP.NE.AND P0, PT, R58, RZ, PT ;  /* 0x000000ff3a00720c */ /* 0x020fe40003f05270 */
[----:B------:R-:W-:-:S11]  /*1f50*/  LEA.HI.X R5, R10, R7, R11, 0x3, P1 ;  /* 0x000000070a057211 */ /* 0x000fd600008f1c0b */
[----:B------:R-:W-:Y:S05]  /*1f60*/  @!P0 BRA `(.L_x_33) ;  /* 0x0000001400188947 */ /* 0x000fea0003800000 */
[----:B------:R-:W0:Y:S01]  /*1f70*/  LDC.64 R68, c[0x0][0x5b0] ;  /* 0x00016c00ff447b82 */ /* 0x000e220000000a00 */
[----:B------:R-:W-:Y:S01]  /*1f80*/  ULDC.64 UR4, c[0x0][0x5b8] ;  /* 0x00016e0000047ab9 */ /* 0x000fe20000000a00 */
[----:B------:R-:W-:Y:S01]  /*1f90*/  ISETP.GE.AND P3, PT, R73, 0x1, PT ;  /* 0x000000014900780c */ /* 0x000fe20003f66270 */
[----:B------:R-:W-:Y:S01]  /*1fa0*/  IMAD R3, R12, UR4, RZ ;  /* 0x000000040c037c24 */ /* 0x000fe2000f8e02ff */
[----:B------:R-:W-:Y:S01]  /*1fb0*/  BSSY B1, `(.L_x_34) ;  /* 0x000000e000017945 */ /* 0x000fe20003800000 */
[----:B------:R-:W-:Y:S01]  /*1fc0*/  IMAD.WIDE.U32 R20, R66, UR4, R8 ;  /* 0x0000000442147c25 */ /* 0x000fe2000f8e0008 */
[----:B------:R-:W-:Y:S02]  /*1fd0*/  ISETP.LT.OR P1, PT, R72, 0x1, !P3 ;  /* 0x000000014800780c */ /* 0x000fe40005f21670 */
[----:B------:R-:W1:Y:S01]  /*1fe0*/  LDC.64 R70, c[0x0][0x5a8] ;  /* 0x00016a00ff467b82 */ /* 0x000e620000000a00 */
[----:B------:R-:W-:Y:S02]  /*1ff0*/  IMAD R3, R66, UR5, R3 ;  /* 0x0000000542037c24 */ /* 0x000fe4000f8e0203 */
[----:B------:R-:W-:-:S02]  /*2000*/  IMAD.MOV.U32 R12, RZ, RZ, R20 ;  /* 0x000000ffff0c7224 */ /* 0x000fc400078e0014 */
[----:B------:R-:W-:Y:S02]  /*2010*/  IMAD.IADD R13, R21, 0x1, R3 ;  /* 0x00000001150d7824 */ /* 0x000fe400078e0203 */
[-C--:B0-----:R-:W-:Y:S02]  /*2020*/  IMAD R3, R15, R68.reuse, RZ ;  /* 0x000000440f037224 */ /* 0x081fe400078e02ff */
[----:B------:R-:W-:-:S04]  /*2030*/  IMAD.WIDE.U32 R8, R14, R68, R12 ;  /* 0x000000440e087225 */ /* 0x000fc800078e000c */
[----:B------:R-:W-:Y:S01]  /*2040*/  IMAD R67, R14, R69, R3 ;  /* 0x000000450e437224 */ /* 0x000fe200078e0203 */
[----:B-1----:R-:W-:-:S04]  /*2050*/  IADD3 R8, P0, R8, R70, RZ ;  /* 0x0000004608087210 */ /* 0x002fc80007f1e0ff */
[----:B------:R-:W-:Y:S01]  /*2060*/  IADD3.X R9, R71, R9, R67, P0, !PT ;  /* 0x0000000947097210 */ /* 0x000fe200007fe443 */
[----:B------:R-:W-:Y:S08]  /*2070*/  @P1 BRA `(.L_x_35) ;  /* 0x0000000000041947 */ /* 0x000ff00003800000 */
[----:B------:R0:W5:Y:S02]  /*2080*/  LDG.E.U8 R65, desc[UR38][R8.64] ;  /* 0x0000002608417981 */ /* 0x000164000c1e1100 */
.L_x_35:
[----:B------:R-:W-:Y:S05]  /*2090*/  BSYNC B1 ;  /* 0x0000000000017941 */ /* 0x000fea0003800000 */
.L_x_34:
[----:B-----5:R-:W-:Y:S01]  /*20a0*/  LOP3.LUT R3, R65, 0xffff, RZ, 0xc0, !PT ;  /* 0x0000ffff41037812 */ /* 0x020fe200078ec0ff */
[C---:B------:R-:W-:Y:S01]  /*20b0*/  IMAD.SHL.U32 R10, R68.reuse, 0x8, RZ ;  /* 0x00000008440a7824 */ /* 0x040fe200078e00ff */
[----:B------:R-:W-:Y:S01]  /*20c0*/  SHF.L.U64.HI R11, R68, 0x3, R69 ;  /* 0x00000003440b7819 */ /* 0x000fe20000010245 */
[----:B------:R-:W-:Y:S01]  /*20d0*/  BSSY B1, `(.L_x_36) ;  /* 0x000000e000017945 */ /* 0x000fe20003800000 */
[----:B------:R-:W-:Y:S02]  /*20e0*/  PRMT R3, R3, 0x8880, RZ ;  /* 0x0000888003037816 */ /* 0x000fe400000000ff */
[----:B------:R-:W-:Y:S01]  /*20f0*/  ISETP.GE.AND P2, PT, R73, 0x2, PT ;  /* 0x000000024900780c */ /* 0x000fe20003f46270 */
[----:B------:R-:W-:-:S03]  /*2100*/  IMAD.WIDE.U32 R10, R14, R68, R10 ;  /* 0x000000440e0a7225 */ /* 0x000fc600078e000a */
[----:B------:R-:W-:Y:S01]  /*2110*/  ISETP.LT.OR P0, PT, R72, 0x1, !P2 ;  /* 0x000000014800780c */ /* 0x000fe20005701670 */
[----:B------:R-:W-:Y:S01]  /*2120*/  IMAD R14, R3, R58, RZ ;  /* 0x0000003a030e7224 */ /* 0x000fe200078e02ff */
[----:B------:R-:W-:Y:S01]  /*2130*/  IADD3 R10, P4, P5, R20, R70, R10 ;  /* 0x00000046140a7210 */ /* 0x000fe20007d9e00a */
[----:B------:R-:W-:Y:S02]  /*2140*/  IMAD.IADD R15, R67, 0x1, R11 ;  /* 0x00000001430f7824 */ /* 0x000fe400078e020b */
[----:B------:R-:W-:-:S05]  /*2150*/  @!P1 IMAD R3, R24, R23, R14 ;  /* 0x0000001718039224 */ /* 0x000fca00078e020e */
[----:B------:R1:W-:Y:S03]  /*2160*/  @!P1 STG.E.U8 desc[UR38][R6.64], R3 ;  /* 0x0000000306009986 */ /* 0x0003e6000c101126 */
[----:B------:R-:W-:Y:S05]  /*2170*/  @P0 BRA `(.L_x_37) ;  /* 0x00000000000c0947 */ /* 0x000fea0003800000 */
[----:B------:R-:W1:Y:S02]  /*2180*/  LDG.E.U8 R65, desc[UR38][R8.64+0x1] ;  /* 0x0000012608417981 */ /* 0x000e64000c1e1100 */
[----:B-1----:R-:W-:-:S05]  /*2190*/  PRMT R3, R65, 0x8880, RZ ;  /* 0x0000888041037816 */ /* 0x002fca00000000ff */
[----:B------:R-:W-:-:S07]  /*21a0*/  IMAD R14, R3, R58, RZ ;  /* 0x0000003a030e7224 */ /* 0x000fce00078e02ff */
.L_x_37:
[----:B------:R-:W-:Y:S05]  /*21b0*/  BSYNC B1 ;  /* 0x0000000000017941 */ /* 0x000fea0003800000 */
.L_x_36:
[C---:B------:R-:W-:Y:S01]  /*21c0*/  ISETP.LT.OR P3, PT, R72.reuse, 0x9, !P3 ;  /* 0x000000094800780c */ /* 0x040fe20005f61670 */
[----:B------:R-:W-:Y:S01]  /*21d0*/  @!P0 IMAD R25, R25, R23, R14 ;  /* 0x0000001719198224 */ /* 0x000fe200078e020e */
[----:B------:R-:W-:Y:S01]  /*21e0*/  ISETP.GE.AND P1, PT, R73, 0x9, PT ;  /* 0x000000094900780c */ /* 0x000fe20003f26270 */
[----:B------:R-:W-:Y:S01]  /*21f0*/  BSSY B1, `(.L_x_38) ;  /* 0x000000b000017945 */ /* 0x000fe20003800000 */
[----:B------:R-:W-:Y:S02]  /*2200*/  IADD3.X R11, R13, R71, R15, P4, P5 ;  /* 0x000000470d0b7210 */ /* 0x000fe400027ea40f */
[----:B------:R2:W-:Y:S01]  /*2210*/  @!P0 STG.E.U8 desc[UR38][R6.64+0x1], R25 ;  /* 0x0000011906008986 */ /* 0x0005e2000c101126 */
[----:B------:R-:W-:Y:S02]  /*2220*/  ISETP.GE.AND P0, PT, R73, 0xa, PT ;  /* 0x0000000a4900780c */ /* 0x000fe40003f06270 */
[C---:B------:R-:W-:Y:S02]  /*2230*/  ISETP.LT.OR P2, PT, R72.reuse, 0x9, !P2 ;  /* 0x000000094800780c */ /* 0x040fe40005741670 */
[----:B------:R-:W-:-:S02]  /*2240*/  ISETP.LT.OR P5, PT, R72, 0x1, !P1 ;  /* 0x000000014800780c */ /* 0x000fc40004fa1670 */
[----:B------:R-:W-:Y:S01]  /*2250*/  ISETP.LT.OR P4, PT, R72, 0x1, !P0 ;  /* 0x000000014800780c */ /* 0x000fe20004781670 */
[----:B------:R-:W-:-:S12]  /*2260*/  @P3 BRA `(.L_x_39) ;  /* 0x00000000000c3947 */ /* 0x000fd80003800000 */
[----:B------:R-:W1:Y:S02]  /*2270*/  LDG.E.U8 R65, desc[UR38][R10.64] ;  /* 0x000000260a417981 */ /* 0x000e64000c1e1100 */
[----:B-1----:R-:W-:-:S05]  /*2280*/  PRMT R3, R65, 0x8880, RZ ;  /* 0x0000888041037816 */ /* 0x002fca00000000ff */
[----:B------:R-:W-:-:S07]  /*2290*/  IMAD R14, R3, R58, RZ ;  /* 0x0000003a030e7224 */ /* 0x000fce00078e02ff */
.L_x_39:
[----:B------:R-:W-:Y:S05]  /*22a0*/  BSYNC B1 ;  /* 0x0000000000017941 */ /* 0x000fea0003800000 */
.L_x_38:
[----:B-1----:R-:W-:Y:S01]  /*22b0*/  @!P3 IMAD R3, R26, R23, R14 ;  /* 0x000000171a03b224 */ /* 0x002fe200078e020e */
[----:B------:R-:W-:Y:S04]  /*22c0*/  BSSY B1, `(.L_x_40) ;  /* 0x0000006000017945 */ /* 0x000fe80003800000 */
[----:B------:R1:W-:Y:S01]  /*22d0*/  @!P3 STG.E.U8 desc[UR38][R4.64], R3 ;  /* 0x000000030400b986 */ /* 0x0003e2000c101126 */
[----:B------:R-:W-:Y:S05]  /*22e0*/  @P2 BRA `(.L_x_41) ;  /* 0x00000000000c2947 */ /* 0x000fea0003800000 */
[----:B------:R-:W1:Y:S02]  /*22f0*/  LDG.E.U8 R65, desc[UR38][R10.64+0x1] ;  /* 0x000001260a417981 */ /* 0x000e64000c1e1100 */
[----:B-1----:R-:W-:-:S05]  /*2300*/  PRMT R3, R65, 0x8880, RZ ;  /* 0x0000888041037816 */ /* 0x002fca00000000ff */
[----:B------:R-:W-:-:S07]  /*2310*/  IMAD R14, R3, R58, RZ ;  /* 0x0000003a030e7224 */ /* 0x000fce00078e02ff */
.L_x_41:
[----:B------:R-:W-:Y:S05]  /*2320*/  BSYNC B1 ;  /* 0x0000000000017941 */ /* 0x000fea0003800000 */
.L_x_40:
[----:B------:R-:W-:Y:S01]  /*2330*/  @!P2 IMAD R27, R27, R23, R14 ;  /* 0x000000171b1ba224 */ /* 0x000fe200078e020e */
[----:B------:R-:W-:Y:S04]  /*2340*/  BSSY B1, `(.L_x_42) ;  /* 0x0000006000017945 */ /* 0x000fe80003800000 */
[----:B------:R3:W-:Y:S01]  /*2350*/  @!P2 STG.E.U8 desc[UR38][R4.64+0x1], R27 ;  /* 0x0000011b0400a986 */ /* 0x0007e2000c101126 */
[----:B------:R-:W-:Y:S05]  /*2360*/  @P5 BRA `(.L_x_43) ;  /* 0x00000000000c5947 */ /* 0x000fea0003800000 */
[----:B------:R-:W1:Y:S02]  /*2370*/  LDG.E.U8 R65, desc[UR38][R8.64+0x8] ;  /* 0x0000082608417981 */ /* 0x000e64000c1e1100 */
[----:B-1----:R-:W-:-:S05]  /*2380*/  PRMT R3, R65, 0x8880, RZ ;  /* 0x0000888041037816 */ /* 0x002fca00000000ff */
[----:B------:R-:W-:-:S07]  /*2390*/  IMAD R14, R3, R58, RZ ;  /* 0x0000003a030e7224 */ /* 0x000fce00078e02ff */
.L_x_43:
[----:B------:R-:W-:Y:S05]  /*23a0*/  BSYNC B1 ;  /* 0x0000000000017941 */ /* 0x000fea0003800000 */
.L_x_42:
[----:B-1----:R-:W-:Y:S01]  /*23b0*/  @!P5 IMAD R3, R28, R23, R14 ;  /* 0x000000171c03d224 */ /* 0x002fe200078e020e */
[----:B------:R-:W-:Y:S04]  /*23c0*/  BSSY B1, `(.L_x_44) ;  /* 0x0000006000017945 */ /* 0x000fe80003800000 */
[----:B------:R1:W-:Y:S01]  /*23d0*/  @!P5 STG.E.U8 desc[UR38][R6.64+0x8], R3 ;  /* 0x000008030600d986 */ /* 0x0003e2000c101126 */
[----:B------:R-:W-:Y:S05]  /*23e0*/  @P4 BRA `(.L_x_45) ;  /* 0x00000000000c4947 */ /* 0x000fea0003800000 */
[----:B------:R-:W1:Y:S02]  /*23f0*/  LDG.E.U8 R65, desc[UR38][R8.64+0x9] ;  /* 0x0000092608417981 */ /* 0x000e64000c1e1100 */
[----:B-1----:R-:W-:-:S05]  /*2400*/  PRMT R3, R65, 0x8880, RZ ;  /* 0x0000888041037816 */ /* 0x002fca00000000ff */
[----:B------:R-:W-:-:S07]  /*2410*/  IMAD R14, R3, R58, RZ ;  /* 0x0000003a030e7224 */ /* 0x000fce00078e02ff */
.L_x_45:
[----:B------:R-:W-:Y:S05]  /*2420*/  BSYNC B1 ;  /* 0x0000000000017941 */ /* 0x000fea0003800000 */
.L_x_44:
[C---:B------:R-:W-:Y:S01]  /*2430*/  ISETP.LT.OR P1, PT, R72.reuse, 0x9, !P1 ;  /* 0x000000094800780c */ /* 0x040fe20004f21670 */
[----:B------:R-:W-:Y:S01]  /*2440*/  @!P4 IMAD R29, R29, R23, R14 ;  /* 0x000000171d1dc224 */ /* 0x000fe200078e020e */
[C---:B------:R-:W-:Y:S01]  /*2450*/  ISETP.GE.AND P3, PT, R73.reuse, 0x11, PT ;  /* 0x000000114900780c */ /* 0x040fe20003f66270 */
[----:B------:R-:W-:Y:S01]  /*2460*/  BSSY B1, `(.L_x_46) ;  /* 0x000000a000017945 */ /* 0x000fe20003800000 */
[----:B------:R-:W-:Y:S02]  /*2470*/  ISETP.GE.AND P2, PT, R73, 0x12, PT ;  /* 0x000000124900780c */ /* 0x000fe40003f46270 */
[----:B------:R4:W-:Y:S01]  /*2480*/  @!P4 STG.E.U8 desc[UR38][R6.64+0x9], R29 ;  /* 0x0000091d0600c986 */ /* 0x0009e2000c101126 */
[C---:B------:R-:W-:Y:S02]  /*2490*/  ISETP.LT.OR P0, PT, R72.reuse, 0x9, !P0 ;  /* 0x000000094800780c */ /* 0x040fe40004701670 */
[C---:B------:R-:W-:Y:S02]  /*24a0*/  ISETP.LT.OR P5, PT, R72.reuse, 0x1, !P3 ;  /* 0x000000014800780c */ /* 0x040fe40005fa1670 */
[----:B------:R-:W-:-:S02]  /*24b0*/  ISETP.LT.OR P4, PT, R72, 0x1, !P2 ;  /* 0x000000014800780c */ /* 0x000fc40005781670 */
[----:B------:R-:W-:Y:S11]  /*24c0*/  @P1 BRA `(.L_x_47) ;  /* 0x00000000000c1947 */ /* 0x000ff60003800000 */
[----:B------:R-:W1:Y:S02]  /*24d0*/  LDG.E.U8 R65, desc[UR38][R10.64+0x8] ;  /* 0x000008260a417981 */ /* 0x000e64000c1e1100 */
[----:B-1----:R-:W-:-:S05]  /*24e0*/  PRMT R3, R65, 0x8880, RZ ;  /* 0x0000888041037816 */ /* 0x002fca00000000ff */
[----:B------:R-:W-:-:S07]  /*24f0*/  IMAD R14, R3, R58, RZ ;  /* 0x0000003a030e7224 */ /* 0x000fce00078e02ff */
.L_x_47:
[----:B------:R-:W-:Y:S05]  /*2500*/  BSYNC B1 ;  /* 0x0000000000017941 */ /* 0x000fea0003800000 */
.L_x_46:
[----:B-1----:R-:W-:Y:S01]  /*2510*/  @!P1 IMAD R3, R30, R23, R14 ;  /* 0x000000171e039224 */ /* 0x002fe200078e020e */
[----:B------:R-:W-:Y:S04]  /*2520*/  BSSY B1, `(.L_x_48) ;  /* 0x0000006000017945 */ /* 0x000fe80003800000 */
[----:B------:R1:W-:Y:S01]  /*2530*/  @!P1 STG.E.U8 desc[UR38][R4.64+0x8], R3 ;  /* 0x0000080304009986 */ /* 0x0003e2000c101126 */
[----:B------:R-:W-:Y:S05]  /*2540*/  @P0 BRA `(.L_x_49) ;  /* 0x00000000000c0947 */ /* 0x000fea0003800000 */
[----:B------:R-:W1:Y:S02]  /*2550*/  LDG.E.U8 R65, desc[UR38][R10.64+0x9] ;  /* 0x000009260a417981 */ /* 0x000e64000c1e1100 */
[----:B-1----:R-:W-:-:S05]  /*2560*/  PRMT R3, R65, 0x8880, RZ ;  /* 0x0000888041037816 */ /* 0x002fca00000000ff */
[----:B------:R-:W-:-:S07]  /*2570*/  IMAD R14, R3, R58, RZ ;  /* 0x0000003a030e7224 */ /* 0x000fce00078e02ff */
.L_x_49:
[----:B------:R-:W-:Y:S05]  /*2580*/  BSYNC B1 ;  /* 0x0000000000017941 */ /* 0x000fea0003800000 */
.L_x_48:
[----:B------:R-:W-:Y:S01]  /*2590*/  @!P0 IMAD R31, R31, R23, R14 ;  /* 0x000000171f1f8224 */ /* 0x000fe200078e020e */
[----:B------:R-:W-:Y:S04]  /*25a0*/  BSSY B1, `(.L_x_50) ;  /* 0x0000006000017945 */ /* 0x000fe80003800000 */
[----:B------:R0:W-:Y:S01]  /*25b0*/  @!P0 STG.E.U8 desc[UR38][R4.64+0x9], R31 ;  /* 0x0000091f04008986 */ /* 0x0001e2000c101126 */
[----:B------:R-:W-:Y:S05]  /*25c0*/  @P5 BRA `(.L_x_51) ;  /* 0x00000000000c5947 */ /* 0x000fea0003800000 */
[----:B------:R-:W1:Y:S02]  /*25d0*/  LDG.E.U8 R65, desc[UR38][R8.64+0x10] ;  /* 0x0000102608417981 */ /* 0x000e64000c1e1100 */
[----:B-1----:R-:W-:-:S05]  /*25e0*/  PRMT R3, R65, 0x8880, RZ ;  /* 0x0000888041037816 */ /* 0x002fca00000000ff */
[----:B------:R-:W-:-:S07]  /*25f0*/  IMAD R14, R3, R58, RZ ;  /* 0x0000003a030e7224 */ /* 0x000fce00078e02ff */
.L_x_51:
[----:B------:R-:W-:Y:S05]  /*2600*/  BSYNC B1 ;  /* 0x0000000000017941 */ /* 0x000fea0003800000 */
.L_x_50:
[----:B-1----:R-:W-:Y:S01]  /*2610*/  @!P5 IMAD R3, R32, R23, R14 ;  /* 0x000000172003d224 */ /* 0x002fe200078e020e */
[----:B------:R-:W-:Y:S04]  /*2620*/  BSSY B1, `(.L_x_52) ;  /* 0x0000006000017945 */ /* 0x000fe80003800000 */
[----:B------:R1:W-:Y:S01]  /*2630*/  @!P5 STG.E.U8 desc[UR38][R6.64+0x10], R3 ;  /* 0x000010030600d986 */ /* 0x0003e2000c101126 */
[----:B------:R-:W-:Y:S05]  /*2640*/  @P4 BRA `(.L_x_53) ;  /* 0x00000000000c4947 */ /* 0x000fea0003800000 */
[----:B------:R-:W1:Y:S02]  /*2650*/  LDG.E.U8 R65, desc[UR38][R8.64+0x11] ;  /* 0x0000112608417981 */ /* 0x000e64000c1e1100 */
[----:B-1----:R-:W-:-:S05]  /*2660*/  PRMT R3, R65, 0x8880, RZ ;  /* 0x0000888041037816 */ /* 0x002fca00000000ff */
[----:B------:R-:W-:-:S07]  /*2670*/  IMAD R14, R3, R58, RZ ;  /* 0x0000003a030e7224 */ /* 0x000fce00078e02ff */
.L_x_53:
[----:B------:R-:W-:Y:S05]  /*2680*/  BSYNC B1 ;  /* 0x0000000000017941 */ /* 0x000fea0003800000 */
.L_x_52:
        /* <DEDUP_REMOVED lines=13> */
.L_x_55:
[----:B------:R-:W-:Y:S05]  /*2760*/  BSYNC B1 ;  /* 0x0000000000017941 */ /* 0x000fea0003800000 */
.L_x_54:
[----:B-1----:R-:W-:Y:S01]  /*2770*/  @!P3 IMAD R3, R34, R23, R14 ;  /* 0x000000172203b224 */ /* 0x002fe200078e020e */
[----:B------:R-:W-:Y:S04]  /*2780*/  BSSY B1, `(.L_x_56) ;  /* 0x0000006000017945 */ /* 0x000fe80003800000 */
[----:B------:R1:W-:Y:S01]  /*2790*/  @!P3 STG.E.U8 desc[UR38][R4.64+0x10], R3 ;  /* 0x000010030400b986 */ /* 0x0003e2000c101126 */
[----:B------:R-:W-:Y:S05]  /*27a0*/  @P2 BRA `(.L_x_57) ;  /* 0x00000000000c2947 */ /* 0x000fea0003800000 */
[----:B------:R-:W1:Y:S02]  /*27b0*/  LDG.E.U8 R65, desc[UR38][R10.64+0x11] ;  /* 0x000011260a417981 */ /* 0x000e64000c1e1100 */
[----:B-1----:R-:W-:-:S05]  /*27c0*/  PRMT R3, R65, 0x8880, RZ ;  /* 0x0000888041037816 */ /* 0x002fca00000000ff */
[----:B------:R-:W-:-:S07]  /*27d0*/  IMAD R14, R3, R58, RZ ;  /* 0x0000003a030e7224 */ /* 0x000fce00078e02ff */
.L_x_57:
[----:B------:R-:W-:Y:S05]  /*27e0*/  BSYNC B1 ;  /* 0x0000000000017941 */ /* 0x000fea0003800000 */
.L_x_56:
[----:B------:R-:W-:Y:S01]  /*27f0*/  @!P2 IMAD R35, R35, R23, R14 ;  /* 0x000000172323a224 */ /* 0x000fe200078e020e */
[----:B------:R-:W-:Y:S04]  /*2800*/  BSSY B1, `(.L_x_58) ;  /* 0x0000006000017945 */ /* 0x000fe80003800000 */
[----:B------:R0:W-:Y:S01]  /*2810*/  @!P2 STG.E.U8 desc[UR38][R4.64+0x11], R35 ;  /* 0x000011230400a986 */ /* 0x0001e2000c101126 */
[----:B------:R-:W-:Y:S05]  /*2820*/  @P5 BRA `(.L_x_59) ;  /* 0x00000000000c5947 */ /* 0x000fea0003800000 */
[----:B------:R-:W1:Y:S02]  /*2830*/  LDG.E.U8 R65, desc[UR38][R8.64+0x18] ;  /* 0x0000182608417981 */ /* 0x000e64000c1e1100 */
[----:B-1----:R-:W-:-:S05]  /*2840*/  PRMT R3, R65, 0x8880, RZ ;  /* 0x0000888041037816 */ /* 0x002fca00000000ff */
[----:B------:R-:W-:-:S07]  /*2850*/  IMAD R14, R3, R58, RZ ;  /* 0x0000003a030e7224 */ /* 0x000fce00078e02ff */
.L_x_59:
[----:B------:R-:W-:Y:S05]  /*2860*/  BSYNC B1 ;  /* 0x0000000000017941 */ /* 0x000fea0003800000 */
.L_x_58:
[----:B-1----:R-:W-:Y:S01]  /*2870*/  @!P5 IMAD R3, R36, R23, R14 ;  /* 0x000000172403d224 */ /* 0x002fe200078e020e */
[----:B------:R-:W-:Y:S04]  /*2880*/  BSSY B1, `(.L_x_60) ;  /* 0x0000006000017945 */ /* 0x000fe80003800000 */
[----:B------:R1:W-:Y:S01]  /*2890*/  @!P5 STG.E.U8 desc[UR38][R6.64+0x18], R3 ;  /* 0x000018030600d986 */ /* 0x0003e2000c101126 */
[----:B------:R-:W-:Y:S05]  /*28a0*/  @P4 BRA `(.L_x_61) ;  /* 0x00000000000c4947 */ /* 0x000fea0003800000 */
[----:B------:R-:W1:Y:S02]  /*28b0*/  LDG.E.U8 R65, desc[UR38][R8.64+0x19] ;  /* 0x0000192608417981 */ /* 0x000e64000c1e1100 */
[----:B-1----:R-:W-:-:S05]  /*28c0*/  PRMT R3, R65, 0x8880, RZ ;  /* 0x0000888041037816 */ /* 0x002fca00000000ff */
[----:B------:R-:W-:-:S07]  /*28d0*/  IMAD R14, R3, R58, RZ ;  /* 0x0000003a030e7224 */ /* 0x000fce00078e02ff */
.L_x_61:
[----:B------:R-:W-:Y:S05]  /*28e0*/  BSYNC B1 ;  /* 0x0000000000017941 */ /* 0x000fea0003800000 */
.L_x_60:
        /* <DEDUP_REMOVED lines=13> */
.L_x_63:
[----:B------:R-:W-:Y:S05]  /*29c0*/  BSYNC B1 ;  /* 0x0000000000017941 */ /* 0x000fea0003800000 */
.L_x_62:
[----:B-1----:R-:W-:Y:S01]  /*29d0*/  @!P1 IMAD R3, R38, R23, R14 ;  /* 0x0000001726039224 */ /* 0x002fe200078e020e */
[----:B------:R-:W-:Y:S04]  /*29e0*/  BSSY B1, `(.L_x_64) ;  /* 0x0000006000017945 */ /* 0x000fe80003800000 */
[----:B------:R1:W-:Y:S01]  /*29f0*/  @!P1 STG.E.U8 desc[UR38][R4.64+0x18], R3 ;  /* 0x0000180304009986 */ /* 0x0003e2000c101126 */
[----:B------:R-:W-:Y:S05]  /*2a00*/  @P4 BRA `(.L_x_65) ;  /* 0x00000000000c4947 */ /* 0x000fea0003800000 */
[----:B------:R-:W1:Y:S02]  /*2a10*/  LDG.E.U8 R65, desc[UR38][R10.64+0x19] ;  /* 0x000019260a417981 */ /* 0x000e64000c1e1100 */
[----:B-1----:R-:W-:-:S05]  /*2a20*/  PRMT R3, R65, 0x8880, RZ ;  /* 0x0000888041037816 */ /* 0x002fca00000000ff */
[----:B------:R-:W-:-:S07]  /*2a30*/  IMAD R14, R3, R58, RZ ;  /* 0x0000003a030e7224 */ /* 0x000fce00078e02ff */
.L_x_65:
[----:B------:R-:W-:Y:S05]  /*2a40*/  BSYNC B1 ;  /* 0x0000000000017941 */ /* 0x000fea0003800000 */
.L_x_64:
[----:B------:R-:W-:Y:S01]  /*2a50*/  @!P4 IMAD R39, R39, R23, R14 ;  /* 0x000000172727c224 */ /* 0x000fe200078e020e */
[----:B------:R-:W-:Y:S04]  /*2a60*/  BSSY B1, `(.L_x_66) ;  /* 0x0000006000017945 */ /* 0x000fe80003800000 */
[----:B------:R0:W-:Y:S01]  /*2a70*/  @!P4 STG.E.U8 desc[UR38][R4.64+0x19], R39 ;  /* 0x000019270400c986 */ /* 0x0001e2000c101126 */
[----:B------:R-:W-:Y:S05]  /*2a80*/  @P5 BRA `(.L_x_67) ;  /* 0x00000000000c5947 */ /* 0x000fea0003800000 */
[----:B------:R-:W1:Y:S02]  /*2a90*/  LDG.E.U8 R65, desc[UR38][R8.64+0x20] ;  /* 0x0000202608417981 */ /* 0x000e64000c1e1100 */
[----:B-1----:R-:W-:-:S05]  /*2aa0*/  PRMT R3, R65, 0x8880, RZ ;  /* 0x0000888041037816 */ /* 0x002fca00000000ff */
[----:B------:R-:W-:-:S07]  /*2ab0*/  IMAD R14, R3, R58, RZ ;  /* 0x0000003a030e7224 */ /* 0x000fce00078e02ff */
.L_x_67:
[----:B------:R-:W-:Y:S05]  /*2ac0*/  BSYNC B1 ;  /* 0x0000000000017941 */ /* 0x000fea0003800000 */
.L_x_66:
[----:B-1----:R-:W-:Y:S01]  /*2ad0*/  @!P5 IMAD R3, R40, R23, R14 ;  /* 0x000000172803d224 */ /* 0x002fe200078e020e */
[----:B------:R-:W-:Y:S04]  /*2ae0*/  BSSY B1, `(.L_x_68) ;  /* 0x0000006000017945 */ /* 0x000fe80003800000 */
[----:B------:R1:W-:Y:S01]  /*2af0*/  @!P5 STG.E.U8 desc[UR38][R6.64+0x20], R3 ;  /* 0x000020030600d986 */ /* 0x0003e2000c101126 */
[----:B------:R-:W-:Y:S05]  /*2b00*/  @P0 BRA `(.L_x_69) ;  /* 0x00000000000c0947 */ /* 0x000fea0003800000 */
[----:B------:R-:W1:Y:S02]  /*2b10*/  LDG.E.U8 R65, desc[UR38][R8.64+0x21] ;  /* 0x0000212608417981 */ /* 0x000e64000c1e1100 */
[----:B-1----:R-:W-:-:S05]  /*2b20*/  PRMT R3, R65, 0x8880, RZ ;  /* 0x0000888041037816 */ /* 0x002fca00000000ff */
[----:B------:R-:W-:-:S07]  /*2b30*/  IMAD R14, R3, R58, RZ ;  /* 0x0000003a030e7224 */ /* 0x000fce00078e02ff */
.L_x_69:
[----:B------:R-:W-:Y:S05]  /*2b40*/  BSYNC B1 ;  /* 0x0000000000017941 */ /* 0x000fea0003800000 */
.L_x_68:
        /* <DEDUP_REMOVED lines=13> */
.L_x_71:
[----:B------:R-:W-:Y:S05]  /*2c20*/  BSYNC B1 ;  /* 0x0000000000017941 */ /* 0x000fea0003800000 */
.L_x_70:
[----:B-1----:R-:W-:Y:S01]  /*2c30*/  @!P3 IMAD R3, R42, R23, R14 ;  /* 0x000000172a03b224 */ /* 0x002fe200078e020e */
[----:B------:R-:W-:Y:S04]  /*2c40*/  BSSY B1, `(.L_x_72) ;  /* 0x0000006000017945 */ /* 0x000fe80003800000 */
[----:B------:R1:W-:Y:S01]  /*2c50*/  @!P3 STG.E.U8 desc[UR38][R4.64+0x20], R3 ;  /* 0x000020030400b986 */ /* 0x0003e2000c101126 */
[----:B------:R-:W-:Y:S05]  /*2c60*/  @P2 BRA `(.L_x_73) ;  /* 0x00000000000c2947 */ /* 0x000fea0003800000 */
[----:B------:R-:W1:Y:S02]  /*2c70*/  LDG.E.U8 R65, desc[UR38][R10.64+0x21] ;  /* 0x000021260a417981 */ /* 0x000e64000c1e1100 */
[----:B-1----:R-:W-:-:S05]  /*2c80*/  PRMT R3, R65, 0x8880, RZ ;  /* 0x0000888041037816 */ /* 0x002fca00000000ff */
[----:B------:R-:W-:-:S07]  /*2c90*/  IMAD R14, R3, R58, RZ ;  /* 0x0000003a030e7224 */ /* 0x000fce00078e02ff */
.L_x_73:
[----:B------:R-:W-:Y:S05]  /*2ca0*/  BSYNC B1 ;  /* 0x0000000000017941 */ /* 0x000fea0003800000 */
.L_x_72:
[----:B------:R-:W-:Y:S01]  /*2cb0*/  @!P2 IMAD R43, R43, R23, R14 ;  /* 0x000000172b2ba224 */ /* 0x000fe200078e020e */
[----:B------:R-:W-:Y:S04]  /*2cc0*/  BSSY B1, `(.L_x_74) ;  /* 0x0000006000017945 */ /* 0x000fe80003800000 */
[----:B------:R0:W-:Y:S01]  /*2cd0*/  @!P2 STG.E.U8 desc[UR38][R4.64+0x21], R43 ;  /* 0x0000212b0400a986 */ /* 0x0001e2000c101126 */
[----:B------:R-:W-:Y:S05]  /*2ce0*/  @P0 BRA `(.L_x_75) ;  /* 0x00000000000c0947 */ /* 0x000fea0003800000 */
[----:B------:R-:W1:Y:S02]  /*2cf0*/  LDG.E.U8 R65, desc[UR38][R8.64+0x28] ;  /* 0x0000282608417981 */ /* 0x000e64000c1e1100 */
[----:B-1----:R-:W-:-:S05]  /*2d00*/  PRMT R3, R65, 0x8880, RZ ;  /* 0x0000888041037816 */ /* 0x002fca00000000ff */
[----:B------:R-:W-:-:S07]  /*2d10*/  IMAD R14, R3, R58, RZ ;  /* 0x0000003a030e7224 */ /* 0x000fce00078e02ff */
.L_x_75:
[----:B------:R-:W-:Y:S05]  /*2d20*/  BSYNC B1 ;  /* 0x0000000000017941 */ /* 0x000fea0003800000 */
.L_x_74:
[----:B-1----:R-:W-:Y:S01]  /*2d30*/  @!P0 IMAD R3, R44, R23, R14 ;  /* 0x000000172c038224 */ /* 0x002fe200078e020e */
[----:B------:R-:W-:Y:S04]  /*2d40*/  BSSY B1, `(.L_x_76) ;  /* 0x0000006000017945 */ /* 0x000fe80003800000 */
[----:B------:R1:W-:Y:S01]  /*2d50*/  @!P0 STG.E.U8 desc[UR38][R6.64+0x28], R3 ;  /* 0x0000280306008986 */ /* 0x0003e2000c101126 */
[----:B------:R-:W-:Y:S05]  /*2d60*/  @P5 BRA `(.L_x_77) ;  /* 0x00000000000c5947 */ /* 0x000fea0003800000 */
[----:B------:R-:W1:Y:S02]  /*2d70*/  LDG.E.U8 R65, desc[UR38][R8.64+0x29] ;  /* 0x0000292608417981 */ /* 0x000e64000c1e1100 */
[----:B-1----:R-:W-:-:S05]  /*2d80*/  PRMT R3, R65, 0x8880, RZ ;  /* 0x0000888041037816 */ /* 0x002fca00000000ff */
[----:B------:R-:W-:-:S07]  /*2d90*/  IMAD R14, R3, R58, RZ ;  /* 0x0000003a030e7224 */ /* 0x000fce00078e02ff */
.L_x_77:
[----:B------:R-:W-:Y:S05]  /*2da0*/  BSYNC B1 ;  /* 0x0000000000017941 */ /* 0x000fea0003800000 */
.L_x_76:
        /* <DEDUP_REMOVED lines=13> */
.L_x_79:
[----:B------:R-:W-:Y:S05]  /*2e80*/  BSYNC B1 ;  /* 0x0000000000017941 */ /* 0x000fea0003800000 */
.L_x_78:
[----:B-1----:R-:W-:Y:S01]  /*2e90*/  @!P4 IMAD R3, R46, R23, R14 ;  /* 0x000000172e03c224 */ /* 0x002fe200078e020e */
[----:B------:R-:W-:Y:S04]  /*2ea0*/  BSSY B1, `(.L_x_80) ;  /* 0x0000006000017945 */ /* 0x000fe80003800000 */
[----:B------:R1:W-:Y:S01]  /*2eb0*/  @!P4 STG.E.U8 desc[UR38][R4.64+0x28], R3 ;  /* 0x000028030400c986 */ /* 0x0003e2000c101126 */
[----:B------:R-:W-:Y:S05]  /*2ec0*/  @P1 BRA `(.L_x_81) ;  /* 0x00000000000c1947 */ /* 0x000fea0003800000 */
[----:B------:R-:W1:Y:S02]  /*2ed0*/  LDG.E.U8 R65, desc[UR38][R10.64+0x29] ;  /* 0x000029260a417981 */ /* 0x000e64000c1e1100 */
[----:B-1----:R-:W-:-:S05]  /*2ee0*/  PRMT R3, R65, 0x8880, RZ ;  /* 0x0000888041037816 */ /* 0x002fca00000000ff */
[----:B------:R-:W-:-:S07]  /*2ef0*/  IMAD R14, R3, R58, RZ ;  /* 0x0000003a030e7224 */ /* 0x000fce00078e02ff */
.L_x_81:
[----:B------:R-:W-:Y:S05]  /*2f00*/  BSYNC B1 ;  /* 0x0000000000017941 */ /* 0x000fea0003800000 */
.L_x_80:
[----:B------:R-:W-:Y:S01]  /*2f10*/  @!P1 IMAD R47, R47, R23, R14 ;  /* 0x000000172f2f9224 */ /* 0x000fe200078e020e */
[----:B------:R-:W-:Y:S04]  /*2f20*/  BSSY B1, `(.L_x_82) ;  /* 0x0000006000017945 */ /* 0x000fe80003800000 */
[----:B------:R0:W-:Y:S01]  /*2f30*/  @!P1 STG.E.U8 desc[UR38][R4.64+0x29], R47 ;  /* 0x0000292f04009986 */ /* 0x0001e2000c101126 */
[----:B------:R-:W-:Y:S05]  /*2f40*/  @P3 BRA `(.L_x_83) ;  /* 0x00000000000c3947 */ /* 0x000fea0003800000 */
[----:B------:R-:W1:Y:S02]  /*2f50*/  LDG.E.U8 R65, desc[UR38][R8.64+0x30] ;  /* 0x0000302608417981 */ /* 0x000e64000c1e1100 */
[----:B-1----:R-:W-:-:S05]  /*2f60*/  PRMT R3, R65, 0x8880, RZ ;  /* 0x0000888041037816 */ /* 0x002fca00000000ff */
[----:B------:R-:W-:-:S07]  /*2f70*/  IMAD R14, R3, R58, RZ ;  /* 0x0000003a030e7224 */ /* 0x000fce00078e02ff */
.L_x_83:
[----:B------:R-:W-:Y:S05]  /*2f80*/  BSYNC B1 ;  /* 0x0000000000017941 */ /* 0x000fea0003800000 */
.L_x_82:
[----:B-1----:R-:W-:Y:S01]  /*2f90*/  @!P3 IMAD R3, R48, R23, R14 ;  /* 0x000000173003b224 */ /* 0x002fe200078e020e */
[----:B------:R-:W-:Y:S04]  /*2fa0*/  BSSY B1, `(.L_x_84) ;  /* 0x0000006000017945 */ /* 0x000fe80003800000 */
[----:B------:R1:W-:Y:S01]  /*2fb0*/  @!P3 STG.E.U8 desc[UR38][R6.64+0x30], R3 ;  /* 0x000030030600b986 */ /* 0x0003e2000c101126 */
[----:B------:R-:W-:Y:S05]  /*2fc0*/  @P5 BRA `(.L_x_85) ;  /* 0x00000000000c5947 */ /* 0x000fea0003800000 */
[----:B------:R-:W1:Y:S02]  /*2fd0*/  LDG.E.U8 R65, desc[UR38][R8.64+0x31] ;  /* 0x0000312608417981 */ /* 0x000e64000c1e1100 */
[----:B-1----:R-:W-:-:S05]  /*2fe0*/  PRMT R3, R65, 0x8880, RZ ;  /* 0x0000888041037816 */ /* 0x002fca00000000ff */
[----:B------:R-:W-:-:S07]  /*2ff0*/  IMAD R14, R3, R58, RZ ;  /* 0x0000003a030e7224 */ /* 0x000fce00078e02ff */
.L_x_85:
[----:B------:R-:W-:Y:S05]  /*3000*/  BSYNC B1 ;  /* 0x0000000000017941 */ /* 0x000fea0003800000 */
.L_x_84:
        /* <DEDUP_REMOVED lines=9> */
[----:B------:R-:W-:Y:S01]  /*30a0*/  ISETP.LT.OR P3, PT, R72, 0x9, !P3 ;  /* 0x000000094800780c */ /* 0x000fe20005f61670 */
[----:B------:R-:W-:-:S12]  /*30b0*/  @P2 BRA `(.L_x_87) ;  /* 0x00000000000c2947 */ /* 0x000fd80003800000 */
[----:B------:R-:W1:Y:S02]  /*30c0*/  LDG.E.U8 R65, desc[UR38][R10.64+0x30] ;  /* 0x000030260a417981 */ /* 0x000e64000c1e1100 */
[----:B-1----:R-:W-:-:S05]  /*30d0*/  PRMT R3, R65, 0x8880, RZ ;  /* 0x0000888041037816 */ /* 0x002fca00000000ff */
[----:B------:R-:W-:-:S07]  /*30e0*/  IMAD R14, R3, R58, RZ ;  /* 0x0000003a030e7224 */ /* 0x000fce00078e02ff */
.L_x_87:
[----:B------:R-:W-:Y:S05]  /*30f0*/  BSYNC B1 ;  /* 0x0000000000017941 */ /* 0x000fea0003800000 */
.L_x_86:
[----:B-1----:R-:W-:Y:S01]  /*3100*/  @!P2 IMAD R3, R50, R23, R14 ;  /* 0x000000173203a224 */ /* 0x002fe200078e020e */
[----:B------:R-:W-:Y:S04]  /*3110*/  BSSY B1, `(.L_x_88) ;  /* 0x0000006000017945 */ /* 0x000fe80003800000 */
[----:B------:R1:W-:Y:S01]  /*3120*/  @!P2 STG.E.U8 desc[UR38][R4.64+0x30], R3 ;  /* 0x000030030400a986 */ /* 0x0003e2000c101126 */
[----:B------:R-:W-:Y:S05]  /*3130*/  @P0 BRA `(.L_x_89) ;  /* 0x00000000000c0947 */ /* 0x000fea0003800000 */
[----:B------:R-:W1:Y:S02]  /*3140*/  LDG.E.U8 R65, desc[UR38][R10.64+0x31] ;  /* 0x000031260a417981 */ /* 0x000e64000c1e1100 */
[----:B-1----:R-:W-:-:S05]  /*3150*/  PRMT R3, R65, 0x8880, RZ ;  /* 0x0000888041037816 */ /* 0x002fca00000000ff */
[----:B------:R-:W-:-:S07]  /*3160*/  IMAD R14, R3, R58, RZ ;  /* 0x0000003a030e7224 */ /* 0x000fce00078e02ff */
.L_x_89:
[----:B------:R-:W-:Y:S05]  /*3170*/  BSYNC B1 ;  /* 0x0000000000017941 */ /* 0x000fea0003800000 */
.L_x_88:
[----:B------:R-:W-:Y:S01]  /*3180*/  @!P0 IMAD R51, R51, R23, R14 ;  /* 0x0000001733338224 */ /* 0x000fe200078e020e */
[----:B------:R-:W-:Y:S04]  /*3190*/  BSSY B1, `(.L_x_90) ;  /* 0x0000006000017945 */ /* 0x000fe80003800000 */
[----:B------:R0:W-:Y:S01]  /*31a0*/  @!P0 STG.E.U8 desc[UR38][R4.64+0x31], R51 ;  /* 0x0000313304008986 */ /* 0x0001e2000c101126 */
[----:B------:R-:W-:Y:S05]  /*31b0*/  @P5 BRA `(.L_x_91) ;  /* 0x00000000000c5947 */ /* 0x000fea0003800000 */
[----:B------:R-:W1:Y:S02]  /*31c0*/  LDG.E.U8 R65, desc[UR38][R8.64+0x38] ;  /* 0x0000382608417981 */ /* 0x000e64000c1e1100 */
[----:B-1----:R-:W-:-:S05]  /*31d0*/  PRMT R3, R65, 0x8880, RZ ;  /* 0x0000888041037816 */ /* 0x002fca00000000ff */
[----:B------:R-:W-:-:S07]  /*31e0*/  IMAD R14, R3, R58, RZ ;  /* 0x0000003a030e7224 */ /* 0x000fce00078e02ff */
.L_x_91:
[----:B------:R-:W-:Y:S05]  /*31f0*/  BSYNC B1 ;  /* 0x0000000000017941 */ /* 0x000fea0003800000 */
.L_x_90:
[----:B-1----:R-:W-:Y:S01]  /*3200*/  @!P5 IMAD R3, R52, R23, R14 ;  /* 0x000000173403d224 */ /* 0x002fe200078e020e */
[----:B------:R-:W-:Y:S04]  /*3210*/  BSSY B1, `(.L_x_92) ;  /* 0x0000006000017945 */ /* 0x000fe80003800000 */
[----:B------:R1:W-:Y:S01]  /*3220*/  @!P5 STG.E.U8 desc[UR38][R6.64+0x38], R3 ;  /* 0x000038030600d986 */ /* 0x0003e2000c101126 */
[----:B------:R-:W-:Y:S05]  /*3230*/  @P4 BRA `(.L_x_93) ;  /* 0x00000000000c4947 */ /* 0x000fea0003800000 */
[----:B------:R-:W1:Y:S02]  /*3240*/  LDG.E.U8 R65, desc[UR38][R8.64+0x39] ;  /* 0x0000392608417981 */ /* 0x000e64000c1e1100 */
[----:B-1----:R-:W-:-:S05]  /*3250*/  PRMT R3, R65, 0x8880, RZ ;  /* 0x0000888041037816 */ /* 0x002fca00000000ff */
[----:B------:R-:W-:-:S07]  /*3260*/  IMAD R14, R3, R58, RZ ;  /* 0x0000003a030e7224 */ /* 0x000fce00078e02ff */
.L_x_93:
[----:B------:R-:W-:Y:S05]  /*3270*/  BSYNC B1 ;  /* 0x0000000000017941 */ /* 0x000fea0003800000 */
.L_x_92:
[----:B------:R-:W-:Y:S01]  /*3280*/  @!P4 IMAD R53, R53, R23, R14 ;  /* 0x000000173535c224 */ /* 0x000fe200078e020e */
[----:B------:R-:W-:Y:S04]  /*3290*/  BSSY B1, `(.L_x_94) ;  /* 0x0000006000017945 */ /* 0x000fe80003800000 */
[----:B------:R0:W-:Y:S01]  /*32a0*/  @!P4 STG.E.U8 desc[UR38][R6.64+0x39], R53 ;  /* 0x000039350600c986 */ /* 0x0001e2000c101126 */
[----:B------:R-:W-:Y:S05]  /*32b0*/  @P3 BRA `(.L_x_95) ;  /* 0x00000000000c3947 */ /* 0x000fea0003800000 */
[----:B------:R-:W1:Y:S02]  /*32c0*/  LDG.E.U8 R65, desc[UR38][R10.64+0x38] ;  /* 0x000038260a417981 */ /* 0x000e64000c1e1100 */
[----:B-1----:R-:W-:-:S05]  /*32d0*/  PRMT R3, R65, 0x8880, RZ ;  /* 0x0000888041037816 */ /* 0x002fca00000000ff */
[----:B------:R-:W-:-:S07]  /*32e0*/  IMAD R14, R3, R58, RZ ;  /* 0x0000003a030e7224 */ /* 0x000fce00078e02ff */
.L_x_95:
[----:B------:R-:W-:Y:S05]  /*32f0*/  BSYNC B1 ;  /* 0x0000000000017941 */ /* 0x000fea0003800000 */
.L_x_94:
[----:B-1----:R-:W-:Y:S01]  /*3300*/  @!P3 IMAD R3, R54, R23, R14 ;  /* 0x000000173603b224 */ /* 0x002fe200078e020e */
[----:B------:R-:W-:Y:S01]  /*3310*/  ISETP.LT.OR P1, PT, R72, 0x9, !P1 ;  /* 0x000000094800780c */ /* 0x000fe20004f21670 */
[----:B------:R-:W-:Y:S03]  /*3320*/  BSSY B1, `(.L_x_96) ;  /* 0x0000006000017945 */ /* 0x000fe60003800000 */
[----:B------:R1:W-:Y:S09]  /*3330*/  @!P3 STG.E.U8 desc[UR38][R4.64+0x38], R3 ;  /* 0x000038030400b986 */ /* 0x0003f2000c101126 */
[----:B------:R-:W-:Y:S05]  /*3340*/  @P1 BRA `(.L_x_97) ;  /* 0x00000000000c1947 */ /* 0x000fea0003800000 */
[----:B------:R-:W1:Y:S02]  /*3350*/  LDG.E.U8 R65, desc[UR38][R10.64+0x39] ;  /* 0x000039260a417981 */ /* 0x000e64000c1e1100 */
[----:B-1----:R-:W-:-:S05]  /*3360*/  PRMT R3, R65, 0x8880, RZ ;  /* 0x0000888041037816 */ /* 0x002fca00000000ff */
[----:B------:R-:W-:-:S07]  /*3370*/  IMAD R14, R3, R58, RZ ;  /* 0x0000003a030e7224 */ /* 0x000fce00078e02ff */
.L_x_97:
[----:B------:R-:W-:Y:S05]  /*3380*/  BSYNC B1 ;  /* 0x0000000000017941 */ /* 0x000fea0003800000 */
.L_x_96:
[----:B------:R-:W-:Y:S01]  /*3390*/  IMAD R55, R55, R23, R14 ;  /* 0x0000001737377224 */ /* 0x000fe200078e020e */
[----:B------:R-:W-:Y:S06]  /*33a0*/  @P1 BRA `(.L_x_98) ;  /* 0x0000000400c81947 */ /* 0x000fec0003800000 */
[----:B------:R0:W-:Y:S01]  /*33b0*/  STG.E.U8 desc[UR38][R4.64+0x39], R55 ;  /* 0x0000393704007986 */ /* 0x0001e2000c101126 */
[----:B------:R-:W-:Y:S05]  /*33c0*/  BRA `(.L_x_98) ;  /* 0x0000000400c07947 */ /* 0x000fea0003800000 */
.L_x_33:
[C---:B------:R-:W-:Y:S02]  /*33d0*/  ISETP.GE.AND P1, PT, R73.reuse, 0x1, PT ;  /* 0x000000014900780c */ /* 0x040fe40003f26270 */
[----:B------:R-:W-:Y:S02]  /*33e0*/  ISETP.GE.AND P0, PT, R73, 0x2, PT ;  /* 0x000000024900780c */ /* 0x000fe40003f06270 */
[C---:B------:R-:W-:Y:S02]  /*33f0*/  ISETP.LT.OR P4, PT, R72.reuse, 0x1, !P1 ;  /* 0x000000014800780c */ /* 0x040fe40004f81670 */
[C---:B------:R-:W-:Y:S02]  /*3400*/  ISETP.LT.OR P5, PT, R72.reuse, 0x1, !P0 ;  /* 0x000000014800780c */ /* 0x040fe400047a1670 */
[C---:B------:R-:W-:Y:S02]  /*3410*/  ISETP.LT.OR P1, PT, R72.reuse, 0x9, !P1 ;  /* 0x000000094800780c */ /* 0x040fe40004f21670 */
[----:B------:R-:W-:-:S02]  /*3420*/  ISETP.LT.OR P0, PT, R72, 0x9, !P0 ;  /* 0x000000094800780c */ /* 0x000fc40004701670 */
[C---:B------:R-:W-:Y:S02]  /*3430*/  ISETP.GE.AND P3, PT, R73.reuse, 0x9, PT ;  /* 0x000000094900780c */ /* 0x040fe40003f66270 */
[----:B------:R-:W-:-:S03]  /*3440*/  ISETP.GE.AND P2, PT, R73, 0xa, PT ;  /* 0x0000000a4900780c */ /* 0x000fc60003f46270 */
[-C--:B------:R-:W-:Y:S02]  /*3450*/  @!P4 IMAD R3, R24, R23.reuse, RZ ;  /* 0x000000171803c224 */ /* 0x080fe400078e02ff */
[-C--:B------:R-:W-:Y:S02]  /*3460*/  @!P5 IMAD R25, R25, R23.reuse, RZ ;  /* 0x000000171919d224 */ /* 0x080fe400078e02ff */
[-C--:B------:R-:W-:Y:S01]  /*3470*/  @!P1 IMAD R9, R26, R23.reuse, RZ ;  /* 0x000000171a099224 */ /* 0x080fe200078e02ff */
[----:B------:R0:W-:Y:S01]  /*3480*/  @!P4 STG.E.U8 desc[UR38][R6.64], R3 ;  /* 0x000000030600c986 */ /* 0x0001e2000c101126 */
[C---:B------:R-:W-:Y:S01]  /*3490*/  ISETP.LT.OR P4, PT, R72.reuse, 0x1, !P3 ;  /* 0x000000014800780c */ /* 0x040fe20005f81670 */
[----:B------:R-:W-:Y:S02]  /*34a0*/  @!P0 IMAD R27, R27, R23, RZ ;  /* 0x000000171b1b8224 */ /* 0x000fe400078e02ff */
[----:B------:R-:W-:Y:S01]  /*34b0*/  @!P5 STG.E.U8 desc[UR38][R6.64+0x1], R25 ;  /* 0x000001190600d986 */ /* 0x000fe2000c101126 */
[----:B------:R-:W-:-:S02]  /*34c0*/  ISETP.LT.OR P5, PT, R72, 0x1, !P2 ;  /* 0x000000014800780c */ /* 0x000fc400057a1670 */
[C---:B------:R-:W-:Y:S01]  /*34d0*/  ISETP.LT.OR P2, PT, R72.reuse, 0x9, !P2 ;  /* 0x000000094800780c */ /* 0x040fe20005741670 */
[----:B------:R1:W-:Y:S01]  /*34e0*/  @!P1 STG.E.U8 desc[UR38][R4.64], R9 ;  /* 0x0000000904009986 */ /* 0x0003e2000c101126 */
[----:B------:R-:W-:Y:S02]  /*34f0*/  ISETP.LT.OR P1, PT, R72, 0x9, !P3 ;  /* 0x000000094800780c */ /* 0x000fe40005f21670 */
[C---:B------:R-:W-:Y:S01]  /*3500*/  ISETP.GE.AND P3, PT, R73.reuse, 0x11, PT ;  /* 0x000000114900780c */ /* 0x040fe20003f66270 */
[----:B------:R-:W-:Y:S01]  /*3510*/  @!P0 STG.E.U8 desc[UR38][R4.64+0x1], R27 ;  /* 0x0000011b04008986 */ /* 0x000fe2000c101126 */
[----:B------:R-:W-:Y:S01]  /*3520*/  ISETP.GE.AND P0, PT, R73, 0x12, PT ;  /* 0x000000124900780c */ /* 0x000fe20003f06270 */
[----:B------:R-:W-:-:S04]  /*3530*/  @!P4 IMAD R11, R28, R23, RZ ;  /* 0x000000171c0bc224 */ /* 0x000fc800078e02ff */
[-C--:B------:R-:W-:Y:S01]  /*3540*/  @!P5 IMAD R29, R29, R23.reuse, RZ ;  /* 0x000000171d1dd224 */ /* 0x080fe200078e02ff */
[----:B------:R-:W-:Y:S01]  /*3550*/  @!P4 STG.E.U8 desc[UR38][R6.64+0x8], R11 ;  /* 0x0000080b0600c986 */ /* 0x000fe2000c101126 */
[C---:B------:R-:W-:Y:S01]  /*3560*/  ISETP.LT.OR P4, PT, R72.reuse, 0x1, !P3 ;  /* 0x000000014800780c */ /* 0x040fe20005f81670 */
[-C--:B------:R-:W-:Y:S02]  /*3570*/  @!P2 IMAD R31, R31, R23.reuse, RZ ;  /* 0x000000171f1fa224 */ /* 0x080fe400078e02ff */
[----:B------:R-:W-:Y:S01]  /*3580*/  @!P5 STG.E.U8 desc[UR38][R6.64+0x9], R29 ;  /* 0x0000091d0600d986 */ /* 0x000fe2000c101126 */
[----:B------:R-:W-:Y:S01]  /*3590*/  ISETP.LT.OR P5, PT, R72, 0x1, !P0 ;  /* 0x000000014800780c */ /* 0x000fe200047a1670 */
[----:B0-----:R-:W-:Y:S01]  /*35a0*/  @!P1 IMAD R3, R30, R23, RZ ;  /* 0x000000171e039224 */ /* 0x001fe200078e02ff */
[----:B------:R-:W-:Y:S01]  /*35b0*/  ISETP.LT.OR P0, PT, R72, 0x9, !P0 ;  /* 0x000000094800780c */ /* 0x000fe20004701670 */
[----:B------:R-:W-:Y:S01]  /*35c0*/  @!P2 STG.E.U8 desc[UR38][R4.64+0x9], R31 ;  /* 0x0000091f0400a986 */ /* 0x000fe2000c101126 */
[----:B------:R-:W-:-:S03]  /*35d0*/  ISETP.GE.AND P2, PT, R73, 0x19, PT ;  /* 0x000000194900780c */ /* 0x000fc60003f46270 */
[----:B------:R0:W-:Y:S01]  /*35e0*/  @!P1 STG.E.U8 desc[UR38][R4.64+0x8], R3 ;  /* 0x0000080304009986 */ /* 0x0001e2000c101126 */
[----:B------:R-:W-:Y:S01]  /*35f0*/  ISETP.LT.OR P1, PT, R72, 0x9, !P3 ;  /* 0x000000094800780c */ /* 0x000fe20005f21670 */
[----:B-1----:R-:W-:Y:S01]  /*3600*/  @!P4 IMAD R9, R32, R23, RZ ;  /* 0x000000172009c224 */ /* 0x002fe200078e02ff */
[----:B------:R-:W-:-:S03]  /*3610*/  ISETP.GE.AND P3, PT, R73, 0x1a, PT ;  /* 0x0000001a4900780c */ /* 0x000fc60003f66270 */
[-C--:B------:R-:W-:Y:S01]  /*3620*/  @!P5 IMAD R33, R33, R23.reuse, RZ ;  /* 0x000000172121d224 */ /* 0x080fe200078e02ff */
[----:B------:R-:W-:Y:S01]  /*3630*/  @!P4 STG.E.U8 desc[UR38][R6.64+0x10], R9 ;  /* 0x000010090600c986 */ /* 0x000fe2000c101126 */
[C---:B------:R-:W-:Y:S01]  /*3640*/  ISETP.LT.OR P4, PT, R72.reuse, 0x1, !P3 ;  /* 0x000000014800780c */ /* 0x040fe20005f81670 */
[-C--:B------:R-:W-:Y:S01]  /*3650*/  @!P0 IMAD R35, R35, R23.reuse, RZ ;  /* 0x0000001723238224 */ /* 0x080fe200078e02ff */
[C---:B------:R-:W-:Y:S01]  /*3660*/  ISETP.LT.OR P3, PT, R72.reuse, 0x9, !P3 ;  /* 0x000000094800780c */ /* 0x040fe20005f61670 */
[----:B------:R-:W-:Y:S01]  /*3670*/  @!P5 STG.E.U8 desc[UR38][R6.64+0x11], R33 ;  /* 0x000011210600d986 */ /* 0x000fe2000c101126 */
[----:B------:R-:W-:Y:S02]  /*3680*/  ISETP.LT.OR P5, PT, R72, 0x1, !P2 ;  /* 0x000000014800780c */ /* 0x000fe400057a1670 */
[----:B0-----:R-:W-:Y:S01]  /*3690*/  @!P1 IMAD R3, R34, R23, RZ ;  /* 0x0000001722039224 */ /* 0x001fe200078e02ff */
[----:B------:R-:W-:Y:S01]  /*36a0*/  @!P0 STG.E.U8 desc[UR38][R4.64+0x11], R35 ;  /* 0x0000112304008986 */ /* 0x000fe2000c101126 */
[----:B------:R-:W-:-:S02]  /*36b0*/  ISETP.LT.OR P2, PT, R72, 0x9, !P2 ;  /* 0x000000094800780c */ /* 0x000fc40005741670 */
[C---:B------:R-:W-:Y:S01]  /*36c0*/  ISETP.GE.AND P0, PT, R73.reuse, 0x21, PT ;  /* 0x000000214900780c */ /* 0x040fe20003f06270 */
[----:B------:R0:W-:Y:S01]  /*36d0*/  @!P1 STG.E.U8 desc[UR38][R4.64+0x10], R3 ;  /* 0x0000100304009986 */ /* 0x0001e2000c101126 */
[----:B------:R-:W-:Y:S01]  /*36e0*/  ISETP.GE.AND P1, PT, R73, 0x22, PT ;  /* 0x000000224900780c */ /* 0x000fe20003f26270 */
[-C--:B------:R-:W-:Y:S02]  /*36f0*/  @!P4 IMAD R37, R37, R23.reuse, RZ ;  /* 0x000000172525c224 */ /* 0x080fe400078e02ff */
[-C--:B------:R-:W-:Y:S02]  /*3700*/  @!P3 IMAD R39, R39, R23.reuse, RZ ;  /* 0x000000172727b224 */ /* 0x080fe400078e02ff */
[-C--:B------:R-:W-:Y:S01]  /*3710*/  @!P5 IMAD R11, R36, R23.reuse, RZ ;  /* 0x00000017240bd224 */ /* 0x080fe200078e02ff */
[----:B------:R-:W-:Y:S01]  /*3720*/  @!P4 STG.E.U8 desc[UR38][R6.64+0x19], R37 ;  /* 0x000019250600c986 */ /* 0x000fe2000c101126 */
[C---:B------:R-:W-:Y:S02]  /*3730*/  ISETP.LT.OR P4, PT, R72.reuse, 0x1, !P0 ;  /* 0x000000014800780c */ /* 0x040fe40004781670 */
[C---:B------:R-:W-:Y:S01]  /*3740*/  ISETP.LT.OR P0, PT, R72.reuse, 0x9, !P0 ;  /* 0x000000094800780c */ /* 0x040fe20004701670 */
[----:B------:R-:W-:Y:S01]  /*3750*/  @!P5 STG.E.U8 desc[UR38][R6.64+0x18], R11 ;  /* 0x0000180b0600d986 */ /* 0x000fe2000c101126 */
[----:B------:R-:W-:Y:S01]  /*3760*/  ISETP.LT.OR P5, PT, R72, 0x1, !P1 ;  /* 0x000000014800780c */ /* 0x000fe20004fa1670 */
[----:B0-----:R-:W-:Y:S01]  /*3770*/  @!P2 IMAD R3, R38, R23, RZ ;  /* 0x000000172603a224 */ /* 0x001fe200078e02ff */
[----:B------:R-:W-:Y:S01]  /*3780*/  ISETP.LT.OR P1, PT, R72, 0x9, !P1 ;  /* 0x000000094800780c */ /* 0x000fe20004f21670 */
[----:B------:R-:W-:Y:S01]  /*3790*/  @!P3 STG.E.U8 desc[UR38][R4.64+0x19], R39 ;  /* 0x000019270400b986 */ /* 0x000fe2000c101126 */
[----:B------:R-:W-:-:S03]  /*37a0*/  ISETP.GE.AND P3, PT, R73, 0x29, PT ;  /* 0x000000294900780c */ /* 0x000fc60003f66270 */
[----:B------:R0:W-:Y:S01]  /*37b0*/  @!P2 STG.E.U8 desc[UR38][R4.64+0x18], R3 ;  /* 0x000018030400a986 */ /* 0x0001e2000c101126 */
[----:B------:R-:W-:Y:S01]  /*37c0*/  ISETP.GE.AND P2, PT, R73, 0x2a, PT ;  /* 0x0000002a4900780c */ /* 0x000fe20003f46270 */
[----:B------:R-:W-:-:S04]  /*37d0*/  @!P4 IMAD R9, R40, R23, RZ ;  /* 0x000000172809c224 */ /* 0x000fc800078e02ff */
[-C--:B------:R-:W-:Y:S01]  /*37e0*/  @!P5 IMAD R41, R41, R23.reuse, RZ ;  /* 0x000000172929d224 */ /* 0x080fe200078e02ff */
[----:B------:R-:W-:Y:S01]  /*37f0*/  @!P4 STG.E.U8 desc[UR38][R6.64+0x20], R9 ;  /* 0x000020090600c986 */ /* 0x000fe2000c101126 */
[C---:B------:R-:W-:Y:S01]  /*3800*/  ISETP.LT.OR P4, PT, R72.reuse, 0x1, !P3 ;  /* 0x000000014800780c */ /* 0x040fe20005f81670 */
[-C--:B------:R-:W-:Y:S01]  /*3810*/  @!P1 IMAD R43, R43, R23.reuse, RZ ;  /* 0x000000172b2b9224 */ /* 0x080fe200078e02ff */
        /* <DEDUP_REMOVED lines=25> */
[----:B------:R1:W-:Y:S01]  /*39b0*/  @!P4 STG.E.U8 desc[UR38][R6.64+0x30], R9 ;  /* 0x000030090600c986 */ /* 0x0003e2000c101126 */
[C---:B------:R-:W-:Y:S01]  /*39c0*/  ISETP.LT.OR P4, PT, R72.reuse, 0x1, !P2 ;  /* 0x000000014800780c */ /* 0x040fe20005781670 */
[-C--:B------:R-:W-:Y:S01]  /*39d0*/  @!P0 IMAD R51, R51, R23.reuse, RZ ;  /* 0x0000001733338224 */ /* 0x080fe200078e02ff */
[C---:B------:R-:W-:Y:S01]  /*39e0*/  ISETP.LT.OR P2, PT, R72.reuse, 0x9, !P2 ;  /* 0x000000094800780c */ /* 0x040fe20005741670 */
[----:B------:R2:W-:Y:S01]  /*39f0*/  @!P5 STG.E.U8 desc[UR38][R6.64+0x31], R49 ;  /* 0x000031310600d986 */ /* 0x0005e2000c101126 */
[----:B------:R-:W-:Y:S01]  /*3a00*/  ISETP.LT.OR P5, PT, R72, 0x1, !P3 ;  /* 0x000000014800780c */ /* 0x000fe20005fa1670 */
[-C--:B0-----:R-:W-:Y:S01]  /*3a10*/  @!P1 IMAD R3, R50, R23.reuse, RZ ;  /* 0x0000001732039224 */ /* 0x081fe200078e02ff */
[----:B------:R-:W-:Y:S01]  /*3a20*/  ISETP.LT.OR P3, PT, R72, 0x9, !P3 ;  /* 0x000000094800780c */ /* 0x000fe20005f61670 */
[----:B------:R2:W-:Y:S04]  /*3a30*/  @!P0 STG.E.U8 desc[UR38][R4.64+0x31], R51 ;  /* 0x0000313304008986 */ /* 0x0005e8000c101126 */
[----:B------:R2:W-:Y:S02]  /*3a40*/  @!P1 STG.E.U8 desc[UR38][R4.64+0x30], R3 ;  /* 0x0000300304009986 */ /* 0x0005e4000c101126 */
[----:B------:R-:W-:-:S02]  /*3a50*/  @!P4 IMAD R11, R52, R23, RZ ;  /* 0x00000017340bc224 */ /* 0x000fc400078e02ff */
[-C--:B-1----:R-:W-:Y:S02]  /*3a60*/  @!P2 IMAD R9, R54, R23.reuse, RZ ;  /* 0x000000173609a224 */ /* 0x082fe400078e02ff */
[-C--:B------:R-:W-:Y:S01]  /*3a70*/  @!P5 IMAD R53, R53, R23.reuse, RZ ;  /* 0x000000173535d224 */ /* 0x080fe200078e02ff */
[----:B------:R2:W-:Y:S01]  /*3a80*/  @!P4 STG.E.U8 desc[UR38][R6.64+0x38], R11 ;  /* 0x0000380b0600c986 */ /* 0x0005e2000c101126 */
[----:B------:R-:W-:-:S03]  /*3a90*/  @!P3 IMAD R55, R55, R23, RZ ;  /* 0x000000173737b224 */ /* 0x000fc600078e02ff */
[----:B------:R2:W-:Y:S04]  /*3aa0*/  @!P5 STG.E.U8 desc[UR38][R6.64+0x39], R53 ;  /* 0x000039350600d986 */ /* 0x0005e8000c101126 */
[----:B------:R2:W-:Y:S04]  /*3ab0*/  @!P2 STG.E.U8 desc[UR38][R4.64+0x38], R9 ;  /* 0x000038090400a986 */ /* 0x0005e8000c101126 */
[----:B------:R2:W-:Y:S02]  /*3ac0*/  @!P3 STG.E.U8 desc[UR38][R4.64+0x39], R55 ;  /* 0x000039370400b986 */ /* 0x0005e4000c101126 */
.L_x_98:
[----:B------:R-:W-:Y:S05]  /*3ad0*/  BSYNC B0 ;  /* 0x0000000000007941 */ /* 0x000fea0003800000 */
.L_x_32:
[----:B------:R-:W-:Y:S01]  /*3ae0*/  IADD3 R16, P0, R16, UR36, RZ ;  /* 0x0000002410107c10 */ /* 0x000fe2000ff1e0ff */
[----:B------:R-:W-:Y:S01]  /*3af0*/  ULDC.64 UR4, c[0x0][0x650] ;  /* 0x0001940000047ab9 */ /* 0x000fe20000000a00 */
[----:B-12---:R-:W-:Y:S01]  /*3b00*/  PRMT R3, RZ, 0x7610, R3 ;  /* 0x00007610ff037816 */ /* 0x006fe20000000003 */
[----:B------:R-:W-:Y:S01]  /*3b10*/  IMAD.MOV.U32 R68, RZ, RZ, -0x1 ;  /* 0xffffffffff447424 */ /* 0x000fe200078e00ff */
[----:B------:R-:W-:Y:S01]  /*3b20*/  IADD3.X R17, R17, UR42, RZ, P0, !PT ;  /* 0x0000002a11117c10 */ /* 0x000fe200087fe4ff */
[----:B------:R-:W-:Y:S01]  /*3b30*/  IMAD.MOV.U32 R66, RZ, RZ, -0x1 ;  /* 0xffffffffff427424 */ /* 0x000fe200078e00ff */
[----:B------:R-:W-:-:S04]  /*3b40*/  ISETP.GE.U32.AND P0, PT, R16, UR4, PT ;  /* 0x0000000410007c0c */ /* 0x000fc8000bf06070 */
[----:B------:R-:W-:-:S13]  /*3b50*/  ISETP.GE.U32.AND.EX P0, PT, R17, UR5, PT, P0 ;  /* 0x0000000511007c0c */ /* 0x000fda000bf06100 */
[----:B------:R-:W-:Y:S05]  /*3b60*/  @P0 BRA `(.L_x_99) ;  /* 0x0000000400500947 */ /* 0x000fea0003800000 */
[----:B------:R-:W1:Y:S01]  /*3b70*/  LDC.64 R10, c[0x0][0x628] ;  /* 0x00018a00ff0a7b82 */ /* 0x000e620000000a00 */
[----:B------:R-:W2:Y:S01]  /*3b80*/  S2R R20, SR_CTAID.X ;  /* 0x0000000000147919 */ /* 0x000ea20000002500 */
[----:B0-----:R-:W-:Y:S02]  /*3b90*/  IMAD.MOV.U32 R8, RZ, RZ, R16 ;  /* 0x000000ffff087224 */ /* 0x001fe400078e0010 */
[----:B------:R-:W-:Y:S01]  /*3ba0*/  IMAD.MOV.U32 R9, RZ, RZ, R17 ;  /* 0x000000ffff097224 */ /* 0x000fe200078e0011 */
[----:B------:R-:W0:Y:S03]  /*3bb0*/  S2R R21, SR_CTAID.Y ;  /* 0x0000000000157919 */ /* 0x000e260000002600 */
[----:B------:R-:W0:Y:S08]  /*3bc0*/  LDC R0, c[0x0][0x630] ;  /* 0x00018c00ff007b82 */ /* 0x000e300000000800 */
[----:B------:R-:W0:Y:S01]  /*3bd0*/  LDC.64 R14, c[0x0][0x620] ;  /* 0x00018800ff0e7b82 */ /* 0x000e220000000a00 */
[----:B-1----:R-:W-:-:S04]  /*3be0*/  ISETP.NE.U32.AND P0, PT, R10, RZ, PT ;  /* 0x000000ff0a00720c */ /* 0x002fc80003f05070 */
[----:B------:R-:W-:-:S13]  /*3bf0*/  ISETP.NE.AND.EX P0, PT, R11, RZ, PT, P0 ;  /* 0x000000ff0b00720c */ /* 0x000fda0003f05300 */
[----:B0-2---:R-:W-:Y:S05]  /*3c00*/  @!P0 BRA `(.L_x_100) ;  /* 0x0000000000288947 */ /* 0x005fea0003800000 */
[----:B------:R-:W0:Y:S02]  /*3c10*/  LDC R3, c[0x0][0x634] ;  /* 0x00018d00ff037b82 */ /* 0x000e240000000800 */
[----:B0-----:R-:W-:-:S05]  /*3c20*/  IADD3 R3, P0, R16, R3, RZ ;  /* 0x0000000310037210 */ /* 0x001fca0007f1e0ff */
[----:B------:R-:W-:-:S04]  /*3c30*/  IMAD.X R13, RZ, RZ, R17, P0 ;  /* 0x000000ffff0d7224 */ /* 0x000fc800000e0611 */
[----:B---3--:R-:W-:-:S04]  /*3c40*/  IMAD.WIDE.U32 R4, R13, R10, RZ ;  /* 0x0000000a0d047225 */ /* 0x008fc800078e00ff */
[----:B----4-:R-:W-:-:S04]  /*3c50*/  IMAD.WIDE.U32 R6, P0, R3, R11, R4 ;  /* 0x0000000b03067225 */ /* 0x010fc80007800004 */
[----:B------:R-:W-:-:S04]  /*3c60*/  IMAD.WIDE.U32 R4, R3, R10, RZ ;  /* 0x0000000a03047225 */ /* 0x000fc800078e00ff */
[----:B------:R-:W-:Y:S01]  /*3c70*/  IMAD.X R9, RZ, RZ, RZ, P0 ;  /* 0x000000ffff097224 */ /* 0x000fe200000e06ff */
[----:B------:R-:W-:Y:S01]  /*3c80*/  IADD3 RZ, P0, R5, R6, RZ ;  /* 0x0000000605ff7210 */ /* 0x000fe20007f1e0ff */
[----:B------:R-:W-:-:S04]  /*3c90*/  IMAD.MOV.U32 R8, RZ, RZ, R7 ;  /* 0x000000ffff087224 */ /* 0x000fc800078e0007 */
[----:B------:R-:W-:-:S08]  /*3ca0*/  IMAD.WIDE.U32.X R8, R13, R11, R8, P0 ;  /* 0x0000000b0d087225 */ /* 0x000fd000000e0408 */
.L_x_100:
[----:B----4-:R-:W0:Y:S01]  /*3cb0*/  LDC.64 R28, c[0x0][0x640] ;  /* 0x00019000ff1c7b82 */ /* 0x010e220000000a00 */
[-CC-:B------:R-:W-:Y:S01]  /*3cc0*/  SHF.R.U64 R66, R8, R0.reuse, R9.reuse ;  /* 0x0000000008427219 */ /* 0x180fe20000001209 */
[----:B------:R-:W-:Y:S01]  /*3cd0*/  ULDC UR4, c[0x0][0x150] ;  /* 0x0000540000047ab9 */ /* 0x000fe20000000800 */
[----:B------:R-:W-:Y:S02]  /*3ce0*/  SHF.R.U32.HI R0, RZ, R0, R9 ;  /* 0x00000000ff007219 */ /* 0x000fe40000011609 */
[----:B------:R-:W-:Y:S02]  /*3cf0*/  IADD3 R3, P0, RZ, -R66, RZ ;  /* 0x80000042ff037210 */ /* 0x000fe40007f1e0ff */
[----:B------:R-:W-:Y:S01]  /*3d00*/  I2FP.F32.U32 R7, R20 ;  /* 0x0000001400077245 */ /* 0x000fe20000201000 */
[----:B------:R-:W1:Y:S02]  /*3d10*/  LDC R6, c[0x0][0x618] ;  /* 0x00018600ff067b82 */ /* 0x000e640000000800 */
[----:B---3--:R-:W-:-:S02]  /*3d20*/  IMAD.X R5, RZ, RZ, ~R0, P0 ;  /* 0x000000ffff057224 */ /* 0x008fc400000e0e00 */
[----:B------:R-:W-:Y:S01]  /*3d30*/  FMUL R7, R7, UR4 ;  /* 0x0000000407077c20 */ /* 0x000fe20008400000 */
[----:B------:R-:W-:Y:S01]  /*3d40*/  ULDC UR4, c[0x0][0x154] ;  /* 0x0000550000047ab9 */ /* 0x000fe20000000800 */
[-C--:B------:R-:W-:Y:S02]  /*3d50*/  IMAD R0, R5, R14.reuse, RZ ;  /* 0x0000000e05007224 */ /* 0x080fe400078e02ff */
[----:B------:R-:W2:Y:S01]  /*3d60*/  LDC R8, c[0x0][0x608] ;  /* 0x00018200ff087b82 */ /* 0x000ea20000000800 */
[C---:B------:R-:W-:Y:S01]  /*3d70*/  IMAD.WIDE.U32 R4, R3.reuse, R14, R16 ;  /* 0x0000000e03047225 */ /* 0x040fe200078e0010 */
[----:B------:R-:W3:Y:S03]  /*3d80*/  F2I.U32.TRUNC.NTZ R7, R7 ;  /* 0x0000000700077305 */ /* 0x000ee6000020f000 */
[----:B------:R-:W-:Y:S01]  /*3d90*/  IMAD R3, R3, R15, R0 ;  /* 0x0000000f03037224 */ /* 0x000fe200078e0200 */
[----:B------:R-:W-:-:S02]  /*3da0*/  I2FP.F32.U32 R0, R21 ;  /* 0x0000001500007245 */ /* 0x000fc40000201000 */
[----:B------:R-:W4:Y:S01]  /*3db0*/  LDC R26, c[0x0][0x658] ;  /* 0x00019600ff1a7b82 */ /* 0x000f220000000800 */
[----:B------:R-:W-:Y:S01]  /*3dc0*/  IMAD.IADD R3, R5, 0x1, R3 ;  /* 0x0000000105037824 */ /* 0x000fe200078e0203 */
[----:B0-----:R-:W-:Y:S01]  /*3dd0*/  ISETP.NE.U32.AND P0, PT, R28, RZ, PT ;  /* 0x000000ff1c00720c */ /* 0x001fe20003f05070 */
[----:B------:R-:W-:-:S03]  /*3de0*/  FMUL R0, R0, UR4 ;  /* 0x0000000400007c20 */ /* 0x000fc60008400000 */
[----:B------:R-:W-:Y:S01]  /*3df0*/  ISETP.NE.AND.EX P0, PT, R29, RZ, PT, P0 ;  /* 0x000000ff1d00720c */ /* 0x000fe20003f05300 */
[----:B------:R0:W0:Y:S01]  /*3e00*/  F2I.U32.TRUNC.NTZ R14, R0 ;  /* 0x00000000000e7305 */ /* 0x000022000020f000 */
[----:B------:R-:W0:Y:S01]  /*3e10*/  LDC R9, c[0x0][0x144] ;  /* 0x00005100ff097b82 */ /* 0x000e220000000800 */
[-C--:B-1----:R-:W-:Y:S01]  /*3e20*/  SHF.R.U64 R10, R4, R6.reuse, R3 ;  /* 0x00000006040a7219 */ /* 0x082fe20000001203 */
[----:B---3--:R-:W-:Y:S01]  /*3e30*/  IMAD.MOV R7, RZ, RZ, -R7 ;  /* 0x000000ffff077224 */ /* 0x008fe200078e0a07 */
[----:B------:R-:W-:-:S05]  /*3e40*/  SHF.R.U32.HI R3, RZ, R6, R3 ;  /* 0x00000006ff037219 */ /* 0x000fca0000011603 */
[----:B------:R-:W1:Y:S01]  /*3e50*/  LDC R24, c[0x0][0x148] ;  /* 0x00005200ff187b82 */ /* 0x000e620000000800 */
[-CC-:B--2---:R-:W-:Y:S02]  /*3e60*/  SHF.R.U64 R12, R10, R8.reuse, R3.reuse ;  /* 0x000000080a0c7219 */ /* 0x184fe40000001203 */
[----:B------:R-:W-:-:S05]  /*3e70*/  SHF.R.U32.HI R3, RZ, R8, R3 ;  /* 0x00000008ff037219 */ /* 0x000fca0000011603 */
[----:B------:R-:W2:Y:S01]  /*3e80*/  LDC R15, c[0x0][0x600] ;  /* 0x00018000ff0f7b82 */ /* 0x000ea20000000800 */
[-CC-:B----4-:R-:W-:Y:S02]  /*3e90*/  SHF.R.U64 R13, R12, R26.reuse, R3.reuse ;  /* 0x0000001a0c0d7219 */ /* 0x190fe40000001203 */
[----:B------:R-:W-:-:S03]  /*3ea0*/  SHF.R.U32.HI R5, RZ, R26, R3 ;  /* 0x0000001aff057219 */ /* 0x000fc60000011603 */
[----:B------:R-:W-:Y:S02]  /*3eb0*/  IMAD.MOV.U32 R4, RZ, RZ, R13 ;  /* 0x000000ffff047224 */ /* 0x000fe400078e000d */
[----:B------:R-:W3:Y:S01]  /*3ec0*/  LDC R27, c[0x0][0x648] ;  /* 0x00019200ff1b7b82 */ /* 0x000ee20000000800 */
[----:B0-----:R-:W-:-:S07]  /*3ed0*/  IMAD R25, R9, R7, R20 ;  /* 0x0000000709197224 */ /* 0x001fce00078e0214 */
[----:B------:R-:W0:Y:S08]  /*3ee0*/  LDC R30, c[0x0][0x638] ;  /* 0x00018e00ff1e7b82 */ /* 0x000e300000000800 */
[----:B------:R-:W4:Y:S01]  /*3ef0*/  LDC R31, c[0x0][0x610] ;  /* 0x00018400ff1f7b82 */ /* 0x000f220000000800 */
[----:B-1----:R-:W-:Y:S05]  /*3f00*/  @!P0 BRA `(.L_x_101) ;  /* 0x0000000000288947 */ /* 0x002fea0003800000 */
[----:B------:R-:W1:Y:S02]  /*3f10*/  LDC R0, c[0x0][0x64c] ;  /* 0x00019300ff007b82 */ /* 0x000e640000000800 */
[----:B-1----:R-:W-:-:S05]  /*3f20*/  IADD3 R3, P0, R13, R0, RZ ;  /* 0x000000000d037210 */ /* 0x002fca0007f1e0ff */
        /* <DEDUP_REMOVED lines=8> */
.L_x_101:
[----:B------:R-:W-:Y:S01]  /*3fb0*/  ISETP.NE.AND P0, PT, R2, 0x1, PT ;  /* 0x000000010200780c */ /* 0x000fe20003f05270 */
[----:B------:R-:W-:Y:S01]  /*3fc0*/  IMAD.MOV R14, RZ, RZ, -R14 ;  /* 0x000000ffff0e7224 */ /* 0x000fe200078e0a0e */
[----:B---3--:R-:W-:Y:S01]  /*3fd0*/  SHF.R.U64 R0, R4, R27, R5 ;  /* 0x0000001b04007219 */ /* 0x008fe20000001205 */
[----:B--2---:R-:W-:Y:S01]  /*3fe0*/  VIADD R5, R15, 0xffffffff ;  /* 0xffffffff0f057836 */ /* 0x004fe20000000000 */
[----:B------:R-:W-:-:S03]  /*3ff0*/  LOP3.LUT R3, R12, R63, RZ, 0xc0, !PT ;  /* 0x0000003f0c037212 */ /* 0x000fc600078ec0ff */
[----:B------:R-:W-:Y:S01]  /*4000*/  IMAD.MOV R4, RZ, RZ, -R0 ;  /* 0x000000ffff047224 */ /* 0x000fe200078e0a00 */
[----:B------:R-:W-:Y:S01]  /*4010*/  LOP3.LUT R10, R10, R5, RZ, 0xc0, !PT ;  /* 0x000000050a0a7212 */ /* 0x000fe200078ec0ff */
[----:B------:R-:W-:Y:S02]  /*4020*/  IMAD R0, R60, R0, R3 ;  /* 0x000000003c007224 */ /* 0x000fe400078e0203 */
[----:B0-----:R-:W-:Y:S02]  /*4030*/  IMAD R3, R4, R30, R13 ;  /* 0x0000001e04037224 */ /* 0x001fe400078e020d */
[----:B------:R-:W-:Y:S02]  /*4040*/  @P0 IMAD R25, R24, R14, R21 ;  /* 0x0000000e18190224 */ /* 0x000fe400078e0215 */
[----:B------:R-:W-:Y:S02]  /*4050*/  IMAD R5, R3, R15, R10 ;  /* 0x0000000f03057224 */ /* 0x000fe400078e020a */
[----:B----4-:R-:W-:-:S02]  /*4060*/  IMAD R0, R0, R31, R25 ;  /* 0x0000001f00007224 */ /* 0x010fc400078e0219 */
[----:B------:R-:W-:-:S03]  /*4070*/  IMAD.MOV.U32 R4, RZ, RZ, 0x1 ;  /* 0x00000001ff047424 */ /* 0x000fc600078e00ff */
[----:B------:R-:W-:Y:S02]  /*4080*/  SEL R68, R5, R0, !P0 ;  /* 0x0000000005447207 */ /* 0x000fe40004000000 */
[----:B------:R-:W-:Y:S02]  /*4090*/  PRMT R3, R4, 0x7610, R3 ;  /* 0x0000761004037816 */ /* 0x000fe40000000003 */
[----:B------:R-:W-:-:S07]  /*40a0*/  SEL R0, R0, R5, !P0 ;  /* 0x0000000500007207 */ /* 0x000fce0004000000 */
.L_x_99:
[----:B------:R-:W-:Y:S01]  /*40b0*/  LOP3.LUT P0, RZ, R3, 0xff, RZ, 0xc0, !PT ;  /* 0x000000ff03ff7812 */ /* 0x000fe2000780c0ff */
[----:B------:R-:W-:-:S12]  /*40c0*/  IMAD.MOV.U32 R67, RZ, RZ, R0 ;  /* 0x000000ffff437224 */ /* 0x000fd800078e0000 */
[----:B------:R-:W-:Y:S05]  /*40d0*/  @P0 BRA `(.L_x_102) ;  /* 0xffffffd000d80947 */ /* 0x000fea000383ffff */
[----:B------:R-:W-:Y:S05]  /*40e0*/  EXIT ;  /* 0x000000000000794d */ /* 0x000fea0003800000 */
.L_x_7:
        /* <DEDUP_REMOVED lines=26> */
.L_x_104:
[----:B------:R-:W0:Y:S01]  /*4290*/  LDC.64 R28, c[0x0][0x640] ;  /* 0x00019000ff1c7b82 */ /* 0x000e220000000a00 */
[-CC-:B------:R-:W-:Y:S01]  /*42a0*/  SHF.R.U64 R22, R12, R20.reuse, R13.reuse ;  /* 0x000000140c167219 */ /* 0x180fe2000000120d */
[----:B------:R-:W-:Y:S01]  /*42b0*/  IMAD.MOV.U32 R26, RZ, RZ, 0x1 ;  /* 0x00000001ff1a7424 */ /* 0x000fe200078e00ff */
[----:B------:R-:W-:Y:S02]  /*42c0*/  SHF.R.U32.HI R8, RZ, R20, R13 ;  /* 0x00000014ff087219 */ /* 0x000fe4000001160d */
[----:B------:R-:W-:-:S03]  /*42d0*/  IADD3 R11, P0, RZ, -R22, RZ ;  /* 0x80000016ff0b7210 */ /* 0x000fc60007f1e0ff */
[----:B------:R-:W1:Y:S02]  /*42e0*/  LDC R12, c[0x0][0x618] ;  /* 0x00018600ff0c7b82 */ /* 0x000e640000000800 */
[----:B------:R-:W-:-:S04]  /*42f0*/  IMAD.X R9, RZ, RZ, ~R8, P0 ;  /* 0x000000ffff097224 */ /* 0x000fc800000e0e08 */
[-C--:B------:R-:W-:Y:S02]  /*4300*/  IMAD R10, R9, R24.reuse, RZ ;  /* 0x00000018090a7224 */ /* 0x080fe400078e02ff */
[----:B------:R-:W2:Y:S01]  /*4310*/  LDC R20, c[0x0][0x608] ;  /* 0x00018200ff147b82 */ /* 0x000ea20000000800 */
[----:B------:R-:W-:-:S04]  /*4320*/  IMAD.WIDE.U32 R8, R11, R24, R16 ;  /* 0x000000180b087225 */ /* 0x000fc800078e0010 */
[----:B------:R-:W-:Y:S02]  /*4330*/  IMAD R11, R11, R25, R10 ;  /* 0x000000190b0b7224 */ /* 0x000fe400078e020a */
[----:B------:R-:W-:Y:S01]  /*4340*/  IMAD.MOV.U32 R10, RZ, RZ, -0x1 ;  /* 0xffffffffff0a7424 */ /* 0x000fe200078e00ff */
        /* <DEDUP_REMOVED lines=28> */
.L_x_105:
[----:B------:R-:W-:Y:S01]  /*4510*/  ISETP.NE.AND P0, PT, R2, 0x1, PT ;  /* 0x000000010200780c */ /* 0x000fe20003f05270 */
[----:B------:R-:W-:Y:S01]  /*4520*/  IMAD.MOV.U32 R12, RZ, RZ, R22 ;  /* 0x000000ffff0c7224 */ /* 0x000fe200078e0016 */
[----:B-1----:R-:W-:Y:S02]  /*4530*/  SHF.R.U64 R8, R8, R24, R9 ;  /* 0x0000001808087219 */ /* 0x002fe40000001209 */
[----:B------:R-:W-:Y:S01]  /*4540*/  LOP3.LUT R5, R19, R30, RZ, 0xc0, !PT ;  /* 0x0000001e13057212 */ /* 0x000fe200078ec0ff */
[----:B0-----:R-:W-:Y:S01]  /*4550*/  VIADD R19, R23, 0xffffffff ;  /* 0xffffffff17137836 */ /* 0x001fe20000000000 */
[----:B------:R-:W-:Y:S01]  /*4560*/  SHF.L.U32 R26, R26, R27, RZ ;  /* 0x0000001b1a1a7219 */ /* 0x000fe200000006ff */
[----:B------:R-:W-:-:S03]  /*4570*/  IMAD.MOV R9, RZ, RZ, -R8 ;  /* 0x000000ffff097224 */ /* 0x000fc600078e0a08 */
[----:B------:R-:W-:Y:S01]  /*4580*/  LOP3.LUT R19, R14, R19, RZ, 0xc0, !PT ;  /* 0x000000130e137212 */ /* 0x000fe200078ec0ff */
[----:B------:R-:W-:Y:S02]  /*4590*/  IMAD R5, R26, R8, R5 ;  /* 0x000000081a057224 */ /* 0x000fe400078e0205 */
[----:B------:R-:W-:Y:S02]  /*45a0*/  @P0 IMAD R6, R7, R21, R4 ;  /* 0x0000001507060224 */ /* 0x000fe400078e0204 */
[----:B--2---:R-:W-:Y:S02]  /*45b0*/  IMAD R4, R9, R25, R20 ;  /* 0x0000001909047224 */ /* 0x004fe400078e0214 */
[----:B---3--:R-:W-:Y:S02]  /*45c0*/  IMAD R6, R5, R31, R6 ;  /* 0x0000001f05067224 */ /* 0x008fe400078e0206 */
[----:B------:R-:W-:Y:S02]  /*45d0*/  IMAD R19, R4, R23, R19 ;  /* 0x0000001704137224 */ /* 0x000fe400078e0213 */
[----:B------:R-:W-:-:S03]  /*45e0*/  IMAD.MOV.U32 R8, RZ, RZ, 0x1 ;  /* 0x00000001ff087424 */ /* 0x000fc600078e00ff */
[----:B------:R-:W-:Y:S02]  /*45f0*/  SEL R20, R19, R6, !P0 ;  /* 0x0000000613147207 */ /* 0x000fe40004000000 */
[----:B------:R-:W-:-:S07]  /*4600*/  SEL R19, R6, R19, !P0 ;  /* 0x0000001306137207 */ /* 0x000fce0004000000 */
.L_x_103:
[----:B------:R-:W-:-:S08]  /*4610*/  NOP ;  /* 0x0000000000007918 */ /* 0x000fd00000000000 */
[----:B------:R-:W0:-:S00]  /*4620*/  USETMAXREG.DEALLOC.CTAPOOL 0x28 ;  /* 0x00000028000079c8 */ /* 0x000e0000080e0500 */
[----:B0-----:R-:W-:-:S13]  /*4630*/  ISETP.NE.AND P0, PT, R3, RZ, PT ;  /* 0x000000ff0300720c */ /* 0x001fda0003f05270 */
[----:B------:R-:W-:Y:S05]  /*4640*/  @P0 EXIT ;  /* 0x000000000000094d */ /* 0x000fea0003800000 */
[----:B------:R-:W-:Y:S01]  /*4650*/  LOP3.LUT P0, RZ, R8, 0xff, RZ, 0xc0, !PT ;  /* 0x000000ff08ff7812 */ /* 0x000fe2000780c0ff */
[----:B------:R-:W-:Y:S02]  /*4660*/  IMAD.MOV.U32 R3, RZ, RZ, 0x1 ;  /* 0x00000001ff037424 */ /* 0x000fe400078e00ff */
[----:B------:R-:W-:-:S10]  /*4670*/  IMAD.MOV.U32 R13, RZ, RZ, RZ ;  /* 0x000000ffff0d7224 */ /* 0x000fd400078e00ff */
[----:B------:R-:W-:Y:S05]  /*4680*/  @!P0 BRA `(.L_x_106) ;  /* 0x0000000c00608947 */ /* 0x000fea0003800000 */
[----:B------:R-:W0:Y:S01]  /*4690*/  LDC R3, c[0x0][0x28c] ;  /* 0x0000a300ff037b82 */ /* 0x000e220000000800 */
[----:B------:R-:W-:Y:S01]  /*46a0*/  UMOV UR11, 0x1 ;  /* 0x00000001000b7882 */ /* 0x000fe20000000000 */
[----:B------:R-:W-:Y:S01]  /*46b0*/  ULDC UR5, c[0x0][0x658] ;  /* 0x0001960000057ab9 */ /* 0x000fe20000000800 */
[----:B------:R-:W-:Y:S01]  /*46c0*/  UMOV UR10, 0xffffffff ;  /* 0xffffffff000a7882 */ /* 0x000fe20000000000 */
[----:B------:R-:W-:Y:S01]  /*46d0*/  BSSY B0, `(.L_x_106) ;  /* 0x00000d3000007945 */ /* 0x000fe20003800000 */
[----:B------:R-:W-:Y:S01]  /*46e0*/  USHF.L.U32 UR10, UR10, UR5, URZ ;  /* 0x000000050a0a7299 */ /* 0x000fe2000800063f */
[----:B------:R-:W-:Y:S01]  /*46f0*/  IMAD.MOV.U32 R11, RZ, RZ, 0x1 ;  /* 0x00000001ff0b7424 */ /* 0x000fe200078e00ff */
[----:B------:R-:W-:Y:S01]  /*4700*/  LOP3.LUT R10, R18, 0x2, RZ, 0xfc, !PT ;  /* 0x00000002120a7812 */ /* 0x000fe200078efcff */
[----:B------:R-:W1:Y:S01]  /*4710*/  S2UR UR9, SR_CgaCtaId ;  /* 0x00000000000979c3 */ /* 0x000e620000008800 */
[----:B------:R-:W-:Y:S01]  /*4720*/  IMAD.MOV.U32 R13, RZ, RZ, RZ ;  /* 0x000000ffff0d7224 */ /* 0x000fe200078e00ff */
[----:B------:R-:W-:Y:S01]  /*4730*/  ULDC UR4, c[0x0][0x600] ;  /* 0x0001800000047ab9 */ /* 0x000fe20000000800 */
[----:B------:R-:W-:Y:S01]  /*4740*/  UMOV UR15, 0x5 ;  /* 0x00000005000f7882 */ /* 0x000fe20000000000 */
[----:B------:R-:W-:-:S02]  /*4750*/  UIADD3 UR4, UR4, -0x1, URZ ;  /* 0xffffffff04047890 */ /* 0x000fc4000fffe03f */
[----:B------:R-:W-:Y:S01]  /*4760*/  USHF.L.U32 UR5, UR11, UR5, URZ ;  /* 0x000000050b057299 */ /* 0x000fe2000800063f */
[----:B------:R-:W-:Y:S01]  /*4770*/  ULDC.64 UR24, c[0x0][0x198] ;  /* 0x0000660000187ab9 */ /* 0x000fe20000000a00 */
[----:B0-----:R-:W-:-:S05]  /*4780*/  VIADD R3, R3, 0x1f ;  /* 0x0000001f03037836 */ /* 0x001fca0000000000 */
[----:B------:R-:W-:Y:S01]  /*4790*/  SHF.R.S32.HI R4, RZ, 0x1f, R3 ;  /* 0x0000001fff047819 */ /* 0x000fe20000011403 */
[----:B-1----:R-:W-:-:S03]  /*47a0*/  ULOP3.LUT UR8, UR9, 0x1, URZ, 0xc0, !UPT ;  /* 0x0000000109087892 */ /* 0x002fc6000f8ec03f */
[----:B------:R-:W-:Y:S01]  /*47b0*/  LEA.HI R4, R4, R3, RZ, 0x5 ;  /* 0x0000000304047211 */ /* 0x000fe200078f28ff */
[----:B------:R-:W-:Y:S01]  /*47c0*/  USHF.R.U32.HI UR26, URZ, 0x1, UR9 ;  /* 0x000000013f1a7899 */ /* 0x000fe20008011609 */
[----:B------:R-:W-:Y:S01]  /*47d0*/  IMAD.MOV.U32 R3, RZ, RZ, 0x1 ;  /* 0x00000001ff037424 */ /* 0x000fe200078e00ff */
[----:B------:R-:W-:Y:S01]  /*47e0*/  USHF.L.U32 UR6, UR9, 0x5, URZ ;  /* 0x0000000509067899 */ /* 0x000fe2000800063f */
[----:B------:R-:W-:Y:S01]  /*47f0*/  SHF.R.S32.HI R8, RZ, 0x5, R4 ;  /* 0x00000005ff087819 */ /* 0x000fe20000011404 */
[----:B------:R-:W-:Y:S02]  /*4800*/  USHF.L.U32 UR7, UR9, 0xa, URZ ;  /* 0x0000000a09077899 */ /* 0x000fe4000800063f */
[----:B------:R-:W-:Y:S02]  /*4810*/  ULOP3.LUT UR9, UR9, 0xfffffffe, URZ, 0xc0, !UPT ;  /* 0xfffffffe09097892 */ /* 0x000fe4000f8ec03f */
[----:B------:R-:W-:Y:S01]  /*4820*/  UISETP.GT.U32.AND UP0, UPT, UR8, 0xffff, UPT ;  /* 0x0000ffff0800788c */ /* 0x000fe2000bf04070 */
[----:B------:R-:W-:Y:S01]  /*4830*/  VIADD R9, R8, 0x1 ;  /* 0x0000000108097836 */ /* 0x000fe20000000000 */
[----:B------:R-:W-:-:S02]  /*4840*/  USHF.L.U32 UR14, UR11, UR9, URZ ;  /* 0x000000090b0e7299 */ /* 0x000fc4000800063f */
[----:B------:R-:W-:Y:S02]  /*4850*/  ULOP3.LUT UR9, UR9, 0x1, URZ, 0xfc, !UPT ;  /* 0x0000000109097892 */ /* 0x000fe4000f8efc3f */
[----:B------:R-:W-:Y:S02]  /*4860*/  USEL UR8, UR8, 0xffff, !UP0 ;  /* 0x0000ffff08087887 */ /* 0x000fe4000c000000 */
[----:B------:R-:W-:Y:S02]  /*4870*/  ULOP3.LUT UR13, UR7, 0x400, URZ, 0xc0, !UPT ;  /* 0x00000400070d7892 */ /* 0x000fe4000f8ec03f */
[----:B------:R-:W-:Y:S02]  /*4880*/  USHF.L.U32 UR9, UR11, UR9, URZ ;  /* 0x000000090b097299 */ /* 0x000fe4000800063f */
[----:B------:R-:W-:Y:S02]  /*4890*/  ULOP3.LUT UR8, UR8, 0xffff, URZ, 0xc0, !UPT ;  /* 0x0000ffff08087892 */ /* 0x000fe4000f8ec03f */
[----:B------:R-:W-:-:S02]  /*48a0*/  ULEA UR27, UR26, 0x100, 0xb ;  /* 0x000001001a1b7891 */ /* 0x000fc4000f8e583f */
[----:B------:R-:W-:Y:S02]  /*48b0*/  ULOP3.LUT UR6, UR6, 0x20, URZ, 0xc0, !UPT ;  /* 0x0000002006067892 */ /* 0x000fe4000f8ec03f */
[----:B------:R-:W-:Y:S02]  /*48c0*/  ULOP3.LUT UR7, URZ, UR10, URZ, 0x33, !UPT ;  /* 0x0000000a3f077292 */ /* 0x000fe4000f8e333f */
[----:B------:R-:W-:Y:S02]  /*48d0*/  ULOP3.LUT UR13, UR13, 0x5100, URZ, 0xfc, !UPT ;  /* 0x000051000d0d7892 */ /* 0x000fe4000f8efc3f */
[----:B------:R-:W-:Y:S02]  /*48e0*/  ULOP3.LUT UR14, UR14, UR9, URZ, 0xfc, !UPT ;  /* 0x000000090e0e7292 */ /* 0x000fe4000f8efc3f */
[----:B------:R-:W-:-:S12]  /*48f0*/  USHF.L.U32 UR15, UR15, UR8, URZ ;  /* 0x000000080f0f7299 */ /* 0x000fd8000800063f */
.L_x_117:
[----:B------:R-:W-:-:S03]  /*4900*/  UMOV UR8, 0xffffffff ;  /* 0xffffffff00087882 */ /* 0x000fc60000000000 */
[----:B------:R-:W-:Y:S05]  /*4910*/  BRA.DIV UR8, `(.L_x_107) ;  /* 0x0000000e08c87947 */ /* 0x000fea000b800000 */
[----:B------:R-:W-:-:S13]  /*4920*/  ELECT P6, URZ, PT ;  /* 0x00000000003f782f */ /* 0x000fda00038c0000 */
.L_x_129:
[----:B------:R-:W0:Y:S01]  /*4930*/  LDC R4, c[0x0][0x28c] ;  /* 0x0000a300ff047b82 */ /* 0x000e220000000800 */
[----:B------:R-:W-:Y:S01]  /*4940*/  BSSY B1, `(.L_x_108) ;  /* 0x0000039000017945 */ /* 0x000fe20003800000 */
[----:B0-----:R-:W-:-:S13]  /*4950*/  ISETP.LT.OR P6, PT, R4, 0x1, !P6 ;  /* 0x000000010400780c */ /* 0x001fda00077c1670 */
[----:B------:R-:W-:Y:S05]  /*4960*/  @P6 BRA `(.L_x_109) ;  /* 0x0000000000d86947 */ /* 0x000fea0003800000 */
[----:B------:R-:W-:Y:S01]  /*4970*/  LEA R19, R19, UR26, 0x1 ;  /* 0x0000001a13137c11 */ /* 0x000fe2000f8e08ff */
[----:B------:R-:W-:Y:S01]  /*4980*/  IMAD.MOV.U32 R21, RZ, RZ, RZ ;  /* 0x000000ffff157224 */ /* 0x000fe200078e00ff */
[----:B------:R-:W-:Y:S01]  /*4990*/  LEA R20, R20, UR6, 0x6 ;  /* 0x0000000614147c11 */ /* 0x000fe2000f8e30ff */
[----:B------:R-:W-:Y:S02]  /*49a0*/  IMAD.MOV.U32 R4, RZ, RZ, R9 ;  /* 0x000000ffff047224 */ /* 0x000fe400078e0009 */
[----:B------:R-:W-:Y:S02]  /*49b0*/  IMAD.MOV.U32 R5, RZ, RZ, R3 ;  /* 0x000000ffff057224 */ /* 0x000fe400078e0003 */
[----:B------:R-:W-:Y:S02]  /*49c0*/  IMAD.MOV.U32 R6, RZ, RZ, R13 ;  /* 0x000000ffff067224 */ /* 0x000fe400078e000d */
[----:B------:R-:W-:-:S07]  /*49d0*/  IMAD.SHL.U32 R19, R19, 0x40, RZ ;  /* 0x0000004013137824 */ /* 0x000fce00078e00ff */
.L_x_112:
[----:B------:R-:W0:Y:S01]  /*49e0*/  S2R R14, SR_CgaCtaId ;  /* 0x00000000000e7919 */ /* 0x000e220000008800 */
[----:B------:R-:W-:Y:S02]  /*49f0*/  MOV R7, 0x400 ;  /* 0x0000040000077802 */ /* 0x000fe40000000f00 */
[----:B------:R-:W-:Y:S02]  /*4a00*/  ISETP.NE.AND P1, PT, R0, RZ, PT ;  /* 0x000000ff0000720c */ /* 0x000fe40003f25270 */
[----:B0-----:R-:W-:Y:S02]  /*4a10*/  LEA R15, R14, R7, 0x18 ;  /* 0x000000070e0f7211 */ /* 0x001fe400078ec0ff */
[----:B------:R-:W-:-:S09]  /*4a20*/  SHF.L.U32 R7, R5, 0x1f, RZ ;  /* 0x0000001f05077819 */ /* 0x000fd200000006ff */
[----:B------:R-:W0:Y:S01]  /*4a30*/  @!P1 LDC R14, c[0x0][0x500] ;  /* 0x00014000ff0e9b82 */ /* 0x000e220000000800 */
[----:B------:R-:W-:-:S04]  /*4a40*/  IMAD R22, R6, 0x8, R15 ;  /* 0x0000000806167824 */ /* 0x000fc800078e020f */
[----:B------:R-:W1:Y:S02]  /*4a50*/  SYNCS.PHASECHK.TRANS64.TRYWAIT P0, [R22+URZ+0x28], R7 ;  /* 0x00002807160075a7 */ /* 0x000e64000800017f */
[----:B-1----:R-:W-:Y:S05]  /*4a60*/  @!P0 BRA `(.L_x_110) ;  /* 0x0000000c00948947 */ /* 0x002fea0003800000 */
.L_x_130:
[----:B-1----:R-:W-:Y:S01]  /*4a70*/  PRMT R7, R10, 0x9910, RZ ;  /* 0x000099100a077816 */ /* 0x002fe200000000ff */
[----:B0-----:R0:W-:Y:S03]  /*4a80*/  @!P1 SYNCS.ARRIVE.TRANS64 RZ, [R22+URZ], R14 ;  /* 0x0000000e16ff99a7 */ /* 0x0011e6000800003f */
[----:B------:R-:W-:-:S13]  /*4a90*/  ISETP.NE.AND P0, PT, R7, 0x2, PT ;  /* 0x000000020700780c */ /* 0x000fda0003f05270 */
[----:B0-----:R-:W-:Y:S05]  /*4aa0*/  @P0 BRA `(.L_x_111) ;  /* 0x0000000000040947 */ /* 0x001fea0003800000 */
[----:B------:R-:W-:Y:S01]  /*4ab0*/  BPT.TRAP 0x1 ;  /* 0x000000040000795c */ /* 0x000fe20000300000 */
.L_x_111:
[----:B------:R-:W-:Y:S01]  /*4ac0*/  R2UR UR11, R6 ;  /* 0x00000000060b72ca */ /* 0x000fe200000e0000 */
[----:B------:R-:W-:Y:S01]  /*4ad0*/  VIADD R4, R4, 0xffffffff ;  /* 0xffffffff04047836 */ /* 0x000fe20000000000 */
[----:B------:R-:W-:Y:S01]  /*4ae0*/  R2UR UR21, R15 ;  /* 0x000000000f1572ca */ /* 0x000fe200000e0000 */
[----:B------:R-:W-:Y:S01]  /*4af0*/  UIADD3 UR16, UP0, UR24, 0xf0, URZ ;  /* 0x000000f018107890 */ /* 0x000fe2000ff1e03f */
[----:B------:R-:W-:Y:S01]  /*4b00*/  R2UR UR22, R19 ;  /* 0x00000000131672ca */ /* 0x000fe200000e0000 */
[----:B------:R-:W-:Y:S01]  /*4b10*/  UIADD3 UR30, UP1, UR24, 0x1f0, URZ ;  /* 0x000001f0181e7890 */ /* 0x000fe2000ff3e03f */
[----:B------:R-:W-:Y:S01]  /*4b20*/  R2UR UR9, R22 ;  /* 0x00000000160972ca */ /* 0x000fe200000e0000 */
[----:B------:R-:W-:Y:S01]  /*4b30*/  UIADD3.X UR17, URZ, UR25, URZ, UP0, !UPT ;  /* 0x000000193f117290 */ /* 0x000fe200087fe43f */
[C---:B------:R-:W-:Y:S01]  /*4b40*/  R2UR UR10, R21.reuse ;  /* 0x00000000150a72ca */ /* 0x040fe200000e0000 */
[----:B------:R-:W-:Y:S01]  /*4b50*/  UPRMT UR20, URZ, 0x5410, UR15 ;  /* 0x000054103f147896 */ /* 0x000fe2000800000f */
[----:B------:R-:W-:Y:S01]  /*4b60*/  R2UR UR12, R12 ;  /* 0x000000000c0c72ca */ /* 0x000fe200000e0000 */
[----:B------:R-:W-:Y:S01]  /*4b70*/  VIADD R6, R6, 0x1 ;  /* 0x0000000106067836 */ /* 0x000fe20000000000 */
[----:B------:R-:W-:Y:S01]  /*4b80*/  R2UR UR23, R20 ;  /* 0x00000000141772ca */ /* 0x000fe200000e0000 */
[----:B------:R-:W-:Y:S01]  /*4b90*/  ULEA UR8, UR11, UR27, 0xc ;  /* 0x0000001b0b087291 */ /* 0x000fe2000f8e603f */
[----:B------:R-:W-:Y:S01]  /*4ba0*/  ISETP.GT.AND P1, PT, R4, 0x1, PT ;  /* 0x000000010400780c */ /* 0x000fe20003f24270 */
[----:B------:R-:W-:Y:S01]  /*4bb0*/  ULEA UR11, UR11, UR13, 0xb ;  /* 0x0000000d0b0b7291 */ /* 0x000fe2000f8e583f */
[C---:B------:R-:W-:Y:S01]  /*4bc0*/  ISETP.NE.AND P0, PT, R6.reuse, 0x5, PT ;  /* 0x000000050600780c */ /* 0x040fe20003f05270 */
[----:B------:R-:W-:Y:S01]  /*4bd0*/  UIADD3 UR8, UR21, UR8, URZ ;  /* 0x0000000815087290 */ /* 0x000fe2000fffe03f */
[----:B------:R-:W-:Y:S01]  /*4be0*/  VIADD R21, R21, 0x20 ;  /* 0x0000002015157836 */ /* 0x000fe20000000000 */
[----:B------:R-:W-:Y:S01]  /*4bf0*/  UIADD3 UR21, UR21, UR11, URZ ;  /* 0x0000000b15157290 */ /* 0x000fe2000fffe03f */
[----:B------:R-:W-:Y:S01]  /*4c00*/  SEL R14, RZ, 0x1, P0 ;  /* 0x00000001ff0e7807 */ /* 0x000fe20000000000 */
[----:B------:R-:W-:Y:S01]  /*4c10*/  UPRMT UR28, URZ, 0x5410, UR14 ;  /* 0x000054103f1c7896 */ /* 0x000fe2000800000e */
[----:B------:R-:W-:Y:S01]  /*4c20*/  SEL R6, R6, RZ, P0 ;  /* 0x000000ff06067207 */ /* 0x000fe20000000000 */
[----:B------:R-:W-:Y:S01]  /*4c30*/  UIADD3.X UR31, URZ, UR25, URZ, UP1, !UPT ;  /* 0x000000193f1f7290 */ /* 0x000fe20008ffe43f */
[----:B------:R-:W-:Y:S01]  /*4c40*/  LOP3.LUT R5, R5, R14, RZ, 0x3c, !PT ;  /* 0x0000000e05057212 */ /* 0x000fe200078e3cff */
[----:B------:R-:W-:Y:S01]  /*4c50*/  UMOV UR18, 0x0 ;  /* 0x0000000000127882 */ /* 0x000fe20000000000 */
[----:B------:R-:W-:Y:S01]  /*4c60*/  UMOV UR19, 0x10000000 ;  /* 0x1000000000137882 */ /* 0x000fe20000000000 */
[----:B------:R-:W-:-:S02]  /*4c70*/  UMOV UR11, UR22 ;  /* 0x00000016000b7c82 */ /* 0x000fc40008000000 */
[----:B------:R0:W-:Y:S02]  /*4c80*/  UTMALDG.3D.MULTICAST [UR8], [UR16], UR20, desc[UR18] ;  /* 0x00001208100073b4 */ /* 0x0001e40008011814 */
[----:B0-----:R-:W-:Y:S01]  /*4c90*/  UMOV UR8, UR21 ;  /* 0x0000001500087c82 */ /* 0x001fe20008000000 */
[----:B------:R-:W-:Y:S02]  /*4ca0*/  UMOV UR11, UR23 ;  /* 0x00000017000b7c82 */ /* 0x000fe40008000000 */
[----:B------:R0:W-:Y:S02]  /*4cb0*/  UTMALDG.3D.MULTICAST [UR8], [UR30], UR28, desc[UR18] ;  /* 0x000012081e0073b4 */ /* 0x0001e4000801181c */
[----:B0-----:R-:W-:Y:S05]  /*4cc0*/  @P1 BRA `(.L_x_112) ;  /* 0xfffffffc00441947 */ /* 0x001fea000383ffff */
.L_x_109:
[----:B------:R-:W-:Y:S05]  /*4cd0*/  BSYNC B1 ;  /* 0x0000000000017941 */ /* 0x000fea0003800000 */
.L_x_108:
[----:B------:R-:W-:Y:S01]  /*4ce0*/  LOP3.LUT P1, RZ, R11, 0xff, RZ, 0xc0, !PT ;  /* 0x000000ff0bff7812 */ /* 0x000fe2000782c0ff */
[C---:B------:R-:W-:Y:S01]  /*4cf0*/  IMAD.IADD R13, R8.reuse, 0x1, R13 ;  /* 0x00000001080d7824 */ /* 0x040fe200078e020d */
[----:B------:R-:W-:Y:S01]  /*4d00*/  ULDC.64 UR8, c[0x0][0x650] ;  /* 0x0001940000087ab9 */ /* 0x000fe20000000a00 */
[C---:B------:R-:W-:Y:S01]  /*4d10*/  ISETP.GE.U32.AND P2, PT, R8.reuse, 0x5, PT ;  /* 0x000000050800780c */ /* 0x040fe20003f46070 */
[----:B------:R-:W-:Y:S01]  /*4d20*/  BSSY B1, `(.L_x_113) ;  /* 0x000006b000017945 */ /* 0x000fe20003800000 */
[----:B------:R-:W-:Y:S01]  /*4d30*/  IMAD.MOV.U32 R19, RZ, RZ, -0x1 ;  /* 0xffffffffff137424 */ /* 0x000fe200078e00ff */
[----:B------:R-:W-:Y:S01]  /*4d40*/  ISETP.GT.U32.AND P0, PT, R13, 0x4, PT ;  /* 0x000000040d00780c */ /* 0x000fe20003f04070 */
[----:B------:R-:W-:Y:S01]  /*4d50*/  IMAD.MOV.U32 R20, RZ, RZ, -0x1 ;  /* 0xffffffffff147424 */ /* 0x000fe200078e00ff */
[----:B------:R-:W-:Y:S01]  /*4d60*/  PRMT R11, RZ, 0x7610, R11 ;  /* 0x00007610ff0b7816 */ /* 0x000fe2000000000b */
[----:B------:R-:W-:Y:S01]  /*4d70*/  IMAD.MOV.U32 R12, RZ, RZ, -0x1 ;  /* 0xffffffffff0c7424 */ /* 0x000fe200078e00ff */
[----:B------:R-:W-:-:S03]  /*4d80*/  ISETP.LT.U32.AND P0, PT, R8, 0x5, P0 ;  /* 0x000000050800780c */ /* 0x000fc60000701070 */
[----:B------:R-:W0:Y:S01]  /*4d90*/  @P1 S2R R5, SR_CgaCtaId ;  /* 0x0000000000051919 */ /* 0x000e220000008800 */
[----:B------:R-:W-:-:S04]  /*4da0*/  @P1 MOV R4, 0x400 ;  /* 0x0000040000041802 */ /* 0x000fc80000000f00 */
[----:B0-----:R-:W-:Y:S01]  /*4db0*/  @P1 LEA R6, R5, R4, 0x18 ;  /* 0x0000000405061211 */ /* 0x001fe200078ec0ff */
[----:B------:R-:W-:Y:S01]  /*4dc0*/  IMAD.WIDE.U32 R4, R13, -0x33333333, RZ ;  /* 0xcccccccd0d047825 */ /* 0x000fe200078e00ff */
[----:B------:R-:W-:Y:S02]  /*4dd0*/  SEL R4, RZ, 0x1, !P0 ;  /* 0x00000001ff047807 */ /* 0x000fe40004000000 */
[----:B------:R0:W-:Y:S01]  /*4de0*/  @P1 SYNCS.ARRIVE.TRANS64.A1T0 RZ, [R6+URZ+0x68], RZ ;  /* 0x000068ff06ff19a7 */ /* 0x0001e2000810003f */
[----:B------:R-:W-:Y:S02]  /*4df0*/  IADD3 R16, P1, R16, UR36, RZ ;  /* 0x0000002410107c10 */ /* 0x000fe4000ff3e0ff */
[----:B------:R-:W-:Y:S02]  /*4e00*/  LOP3.LUT R3, R3, R4, RZ, 0x3c, !PT ;  /* 0x0000000403037212 */ /* 0x000fe400078e3cff */
[----:B------:R-:W-:Y:S02]  /*4e10*/  IADD3.X R17, R17, UR42, RZ, P1, !PT ;  /* 0x0000002a11117c10 */ /* 0x000fe40008ffe4ff */
[----:B------:R-:W-:-:S02]  /*4e20*/  ISETP.GE.U32.AND P0, PT, R16, UR8, PT ;  /* 0x0000000810007c0c */ /* 0x000fc4000bf06070 */
[----:B0-----:R-:W-:Y:S02]  /*4e30*/  SHF.R.U32.HI R6, RZ, 0x2, R5 ;  /* 0x00000002ff067819 */ /* 0x001fe40000011605 */
[----:B------:R-:W-:Y:S02]  /*4e40*/  ISETP.GE.U32.AND.EX P0, PT, R17, UR9, PT, P0 ;  /* 0x0000000911007c0c */ /* 0x000fe4000bf06100 */
[----:B------:R-:W-:Y:S01]  /*4e50*/  @P2 LOP3.LUT R3, R3, 0x1, R6, 0x78, !PT ;  /* 0x0000000103032812 */ /* 0x000fe200078e7806 */
[----:B------:R-:W-:Y:S01]  /*4e60*/  IMAD R13, R6, -0x5, R13 ;  /* 0xfffffffb060d7824 */ /* 0x000fe200078e020d */
[----:B------:R-:W-:-:S09]  /*4e70*/  PRMT R4, RZ, 0x7610, R4 ;  /* 0x00007610ff047816 */ /* 0x000fd20000000004 */
[----:B------:R-:W-:Y:S05]  /*4e80*/  @P0 BRA `(.L_x_114) ;  /* 0x0000000400500947 */ /* 0x000fea0003800000 */
[----:B------:R-:W0:Y:S01]  /*4e90*/  S2R R15, SR_CTAID.X ;  /* 0x00000000000f7919 */ /* 0x000e220000002500 */
[----:B------:R-:W-:Y:S01]  /*4ea0*/  ULDC.64 UR8, c[0x0][0x628] ;  /* 0x00018a0000087ab9 */ /* 0x000fe20000000a00 */
[----:B------:R-:W1:Y:S01]  /*4eb0*/  LDC R20, c[0x0][0x144] ;  /* 0x00005100ff147b82 */ /* 0x000e620000000800 */
[----:B------:R-:W-:Y:S01]  /*4ec0*/  ISETP.NE.U32.AND P0, PT, RZ, UR8, PT ;  /* 0x00000008ff007c0c */ /* 0x000fe2000bf05070 */
[----:B------:R-:W2:Y:S01]  /*4ed0*/  S2R R12, SR_CTAID.Y ;  /* 0x00000000000c7919 */ /* 0x000ea20000002600 */
[----:B------:R-:W-:Y:S01]  /*4ee0*/  ULDC UR10, c[0x0][0x150] ;  /* 0x00005400000a7ab9 */ /* 0x000fe20000000800 */
[----:B------:R-:W-:Y:S01]  /*4ef0*/  ULDC UR11, c[0x0][0x630] ;  /* 0x00018c00000b7ab9 */ /* 0x000fe20000000800 */
[----:B------:R-:W-:Y:S01]  /*4f00*/  ISETP.NE.AND.EX P0, PT, RZ, UR9, PT, P0 ;  /* 0x00000009ff007c0c */ /* 0x000fe2000bf05300 */
[----:B------:R-:W-:Y:S01]  /*4f10*/  IMAD.MOV.U32 R4, RZ, RZ, R16 ;  /* 0x000000ffff047224 */ /* 0x000fe200078e0010 */
[----:B0-----:R-:W-:-:S05]  /*4f20*/  I2FP.F32.U32 R5, R15 ;  /* 0x0000000f00057245 */ /* 0x001fca0000201000 */
[----:B------:R-:W-:Y:S01]  /*4f30*/  FMUL R21, R5, UR10 ;  /* 0x0000000a05157c20 */ /* 0x000fe20008400000 */
[----:B------:R-:W-:-:S05]  /*4f40*/  IMAD.MOV.U32 R5, RZ, RZ, R17 ;  /* 0x000000ffff057224 */ /* 0x000fca00078e0011 */
[----:B--2---:R-:W-:Y:S05]  /*4f50*/  @!P0 BRA `(.L_x_115) ;  /* 0x0000000000288947 */ /* 0x004fea0003800000 */
[----:B------:R-:W-:Y:S02]  /*4f60*/  ULDC UR10, c[0x0][0x634] ;  /* 0x00018d00000a7ab9 */ /* 0x000fe40000000800 */
[----:B------:R-:W-:-:S05]  /*4f70*/  IADD3 R5, P0, R16, UR10, RZ ;  /* 0x0000000a10057c10 */ /* 0x000fca000ff1e0ff */
[----:B------:R-:W-:-:S04]  /*4f80*/  IMAD.X R19, RZ, RZ, R17, P0 ;  /* 0x000000ffff137224 */ /* 0x000fc800000e0611 */
[----:B------:R-:W-:-:S04]  /*4f90*/  IMAD.WIDE.U32 R6, R19, UR8, RZ ;  /* 0x0000000813067c25 */ /* 0x000fc8000f8e00ff */
[----:B------:R-:W-:-:S04]  /*4fa0*/  IMAD.WIDE.U32 R6, P0, R5, UR9, R6 ;  /* 0x0000000905067c25 */ /* 0x000fc8000f800006 */
[----:B------:R-:W-:-:S04]  /*4fb0*/  IMAD.WIDE.U32 R4, R5, UR8, RZ ;  /* 0x0000000805047c25 */ /* 0x000fc8000f8e00ff */
[----:B------:R-:W-:Y:S01]  /*4fc0*/  IMAD.MOV.U32 R4, RZ, RZ, R7 ;  /* 0x000000ffff047224 */ /* 0x000fe200078e0007 */
[----:B------:R-:W-:Y:S01]  /*4fd0*/  IADD3 RZ, P1, R5, R6, RZ ;  /* 0x0000000605ff7210 */ /* 0x000fe20007f3e0ff */
[----:B------:R-:W-:-:S04]  /*4fe0*/  IMAD.X R5, RZ, RZ, RZ, P0 ;  /* 0x000000ffff057224 */ /* 0x000fc800000e06ff */
[----:B------:R-:W-:-:S08]  /*4ff0*/  IMAD.WIDE.U32.X R4, R19, UR9, R4, P1 ;  /* 0x0000000913047c25 */ /* 0x000fd000088e0404 */
.L_x_115:
[--C-:B------:R-:W-:Y:S01]  /*5000*/  SHF.R.U64 R14, R4, UR11, R5.reuse ;  /* 0x0000000b040e7c19 */ /* 0x100fe20008001205 */
[----:B------:R-:W0:Y:S01]  /*5010*/  F2I.U32.TRUNC.NTZ R21, R21 ;  /* 0x0000001500157305 */ /* 0x000e22000020f000 */
[----:B------:R-:W-:Y:S01]  /*5020*/  SHF.R.U32.HI R4, RZ, UR11, R5 ;  /* 0x0000000bff047c19 */ /* 0x000fe20008011605 */
[----:B------:R-:W-:Y:S01]  /*5030*/  ULDC.64 UR8, c[0x0][0x620] ;  /* 0x0001880000087ab9 */ /* 0x000fe20000000a00 */
[----:B------:R-:W-:Y:S01]  /*5040*/  IADD3 R7, P0, RZ, -R14, RZ ;  /* 0x8000000eff077210 */ /* 0x000fe20007f1e0ff */
[----:B------:R-:W-:-:S04]  /*5050*/  ULDC.64 UR10, c[0x0][0x640] ;  /* 0x00019000000a7ab9 */ /* 0x000fc80000000a00 */
[----:B------:R-:W-:Y:S01]  /*5060*/  IMAD.X R4, RZ, RZ, ~R4, P0 ;  /* 0x000000ffff047224 */ /* 0x000fe200000e0e04 */
[----:B------:R-:W-:-:S03]  /*5070*/  ISETP.NE.U32.AND P0, PT, RZ, UR10, PT ;  /* 0x0000000aff007c0c */ /* 0x000fc6000bf05070 */
[----:B------:R-:W-:Y:S01]  /*5080*/  IMAD R6, R4, UR8, RZ ;  /* 0x0000000804067c24 */ /* 0x000fe2000f8e02ff */
[----:B------:R-:W-:Y:S01]  /*5090*/  ISETP.NE.AND.EX P0, PT, RZ, UR11, PT, P0 ;  /* 0x0000000bff007c0c */ /* 0x000fe2000bf05300 */
[----:B------:R-:W-:Y:S01]  /*50a0*/  IMAD.WIDE.U32 R4, R7, UR8, R16 ;  /* 0x0000000807047c25 */ /* 0x000fe2000f8e0010 */
[----:B------:R-:W-:-:S03]  /*50b0*/  ULDC UR8, c[0x0][0x618] ;  /* 0x0001860000087ab9 */ /* 0x000fc60000000800 */
[----:B------:R-:W-:Y:S01]  /*50c0*/  IMAD R7, R7, UR9, R6 ;  /* 0x0000000907077c24 */ /* 0x000fe2000f8e0206 */
[----:B------:R-:W-:Y:S01]  /*50d0*/  ULDC UR9, c[0x0][0x154] ;  /* 0x0000550000097ab9 */ /* 0x000fe20000000800 */
[----:B0-----:R-:W-:Y:S02]  /*50e0*/  IMAD.MOV R6, RZ, RZ, -R21 ;  /* 0x000000ffff067224 */ /* 0x001fe400078e0a15 */
[----:B------:R-:W0:Y:S01]  /*50f0*/  LDC R21, c[0x0][0x148] ;  /* 0x00005200ff157b82 */ /* 0x000e220000000800 */
[----:B------:R-:W-:Y:S02]  /*5100*/  IMAD.IADD R5, R5, 0x1, R7 ;  /* 0x0000000105057824 */ /* 0x000fe400078e0207 */
[----:B-1----:R-:W-:Y:S01]  /*5110*/  IMAD R15, R20, R6, R15 ;  /* 0x00000006140f7224 */ /* 0x002fe200078e020f */
[----:B------:R-:W-:Y:S02]  /*5120*/  I2FP.F32.U32 R6, R12 ;  /* 0x0000000c00067245 */ /* 0x000fe40000201000 */
[----:B------:R-:W-:-:S02]  /*5130*/  SHF.R.U64 R19, R4, UR8, R5 ;  /* 0x0000000804137c19 */ /* 0x000fc40008001205 */
[----:B------:R-:W-:Y:S01]  /*5140*/  SHF.R.U32.HI R4, RZ, UR8, R5 ;  /* 0x00000008ff047c19 */ /* 0x000fe20008011605 */
[----:B------:R-:W-:Y:S01]  /*5150*/  FMUL R6, R6, UR9 ;  /* 0x0000000906067c20 */ /* 0x000fe20008400000 */
[----:B------:R-:W-:Y:S02]  /*5160*/  ULDC UR8, c[0x0][0x608] ;  /* 0x0001820000087ab9 */ /* 0x000fe40000000800 */
[--C-:B------:R-:W-:Y:S01]  /*5170*/  SHF.R.U64 R22, R19, UR8, R4.reuse ;  /* 0x0000000813167c19 */ /* 0x100fe20008001204 */
[----:B------:R1:W2:Y:S01]  /*5180*/  F2I.U32.TRUNC.NTZ R24, R6 ;  /* 0x0000000600187305 */ /* 0x0002a2000020f000 */
[----:B------:R-:W-:Y:S01]  /*5190*/  SHF.R.U32.HI R5, RZ, UR8, R4 ;  /* 0x00000008ff057c19 */ /* 0x000fe20008011604 */
[----:B------:R-:W-:-:S03]  /*51a0*/  ULDC UR8, c[0x0][0x658] ;  /* 0x0001960000087ab9 */ /* 0x000fc60000000800 */
[--C-:B------:R-:W-:Y:S02]  /*51b0*/  SHF.R.U64 R20, R22, UR8, R5.reuse ;  /* 0x0000000816147c19 */ /* 0x100fe40008001205 */
[----:B------:R-:W-:-:S03]  /*51c0*/  SHF.R.U32.HI R23, RZ, UR8, R5 ;  /* 0x00000008ff177c19 */ /* 0x000fc60008011605 */
[----:B------:R-:W-:Y:S02]  /*51d0*/  IMAD.MOV.U32 R4, RZ, RZ, R20 ;  /* 0x000000ffff047224 */ /* 0x000fe400078e0014 */
[----:B------:R-:W-:Y:S01]  /*51e0*/  IMAD.MOV.U32 R5, RZ, RZ, R23 ;  /* 0x000000ffff057224 */ /* 0x000fe200078e0017 */
[----:B-1----:R-:W-:Y:S06]  /*51f0*/  @!P0 BRA `(.L_x_116) ;  /* 0x0000000000288947 */ /* 0x002fec0003800000 */
        /* <DEDUP_REMOVED lines=10> */
.L_x_116:
[----:B------:R-:W-:Y:S01]  /*52a0*/  ISETP.NE.AND P0, PT, R2, 0x1, PT ;  /* 0x000000010200780c */ /* 0x000fe20003f05270 */
[----:B------:R-:W-:Y:S01]  /*52b0*/  ULDC UR8, c[0x0][0x648] ;  /* 0x0001920000087ab9 */ /* 0x000fe20000000800 */
[----:B------:R-:W-:Y:S01]  /*52c0*/  LOP3.LUT R22, R22, UR7, RZ, 0xc0, !PT ;  /* 0x0000000716167c12 */ /* 0x000fe2000f8ec0ff */
[----:B--2---:R-:W-:Y:S01]  /*52d0*/  IMAD.MOV R24, RZ, RZ, -R24 ;  /* 0x000000ffff187224 */ /* 0x004fe200078e0a18 */
[----:B------:R-:W-:Y:S01]  /*52e0*/  SHF.R.U64 R5, R4, UR8, R5 ;  /* 0x0000000804057c19 */ /* 0x000fe20008001205 */
[----:B------:R-:W-:Y:S01]  /*52f0*/  ULDC UR8, c[0x0][0x638] ;  /* 0x00018e0000087ab9 */ /* 0x000fe20000000800 */
[----:B------:R-:W-:Y:S01]  /*5300*/  LOP3.LUT R19, R19, UR4, RZ, 0xc0, !PT ;  /* 0x0000000413137c12 */ /* 0x000fe2000f8ec0ff */
[----:B------:R-:W-:Y:S01]  /*5310*/  ULDC UR9, c[0x0][0x610] ;  /* 0x0001840000097ab9 */ /* 0x000fe20000000800 */
[----:B------:R-:W-:Y:S02]  /*5320*/  IMAD.MOV.U32 R4, RZ, RZ, 0x1 ;  /* 0x00000001ff047424 */ /* 0x000fe400078e00ff */
[----:B------:R-:W-:-:S02]  /*5330*/  IMAD.MOV R7, RZ, RZ, -R5 ;  /* 0x000000ffff077224 */ /* 0x000fc400078e0a05 */
[----:B------:R-:W-:Y:S02]  /*5340*/  IMAD R22, R5, UR5, R22 ;  /* 0x0000000505167c24 */ /* 0x000fe4000f8e0216 */
[----:B0-----:R-:W-:Y:S02]  /*5350*/  @P0 IMAD R15, R21, R24, R12 ;  /* 0x00000018150f0224 */ /* 0x001fe400078e020c */
[----:B------:R-:W-:Y:S01]  /*5360*/  IMAD R20, R7, UR8, R20 ;  /* 0x0000000807147c24 */ /* 0x000fe2000f8e0214 */
[----:B------:R-:W-:Y:S01]  /*5370*/  ULDC UR8, c[0x0][0x600] ;  /* 0x0001800000087ab9 */ /* 0x000fe20000000800 */
[----:B------:R-:W-:Y:S02]  /*5380*/  IMAD R15, R22, UR9, R15 ;  /* 0x00000009160f7c24 */ /* 0x000fe4000f8e020f */
[----:B------:R-:W-:Y:S02]  /*5390*/  IMAD R6, R20, UR8, R19 ;  /* 0x0000000814067c24 */ /* 0x000fe4000f8e0213 */
[----:B------:R-:W-:-:S03]  /*53a0*/  IMAD.MOV.U32 R12, RZ, RZ, R14 ;  /* 0x000000ffff0c7224 */ /* 0x000fc600078e000e */
[----:B------:R-:W-:Y:S02]  /*53b0*/  SEL R20, R6, R15, !P0 ;  /* 0x0000000f06147207 */ /* 0x000fe40004000000 */
[----:B------:R-:W-:-:S07]  /*53c0*/  SEL R19, R15, R6, !P0 ;  /* 0x000000060f137207 */ /* 0x000fce0004000000 */
.L_x_114:
[----:B------:R-:W-:Y:S05]  /*53d0*/  BSYNC B1 ;  /* 0x0000000000017941 */ /* 0x000fea0003800000 */
.L_x_113:
[----:B------:R-:W-:-:S13]  /*53e0*/  LOP3.LUT P0, RZ, R4, 0xff, RZ, 0xc0, !PT ;  /* 0x000000ff04ff7812 */ /* 0x000fda000780c0ff */
[----:B------:R-:W-:Y:S05]  /*53f0*/  @P0 BRA `(.L_x_117) ;  /* 0xfffffff400400947 */ /* 0x000fea000383ffff */
[----:B------:R-:W-:Y:S05]  /*5400*/  BSYNC B0 ;  /* 0x0000000000007941 */ /* 0x000fea0003800000 */
.L_x_106:
[----:B------:R-:W-:-:S03]  /*5410*/  UMOV UR8, 0xffffffff ;  /* 0xffffffff00087882 */ /* 0x000fc60000000000 */
[----:B------:R-:W-:Y:S05]  /*5420*/  BRA.DIV UR8, `(.L_x_118) ;  /* 0x0000000608387947 */ /* 0x000fea000b800000 */
[----:B------:R-:W-:-:S13]  /*5430*/  ELECT P6, URZ, PT ;  /* 0x00000000003f782f */ /* 0x000fda00038c0000 */
.L_x_133:
[----:B------:R-:W-:Y:S04]  /*5440*/  BSSY B0, `(.L_x_119) ;  /* 0x0000034000007945 */ /* 0x000fe80003800000 */
[----:B------:R-:W-:Y:S05]  /*5450*/  @!P6 BRA `(.L_x_120) ;  /* 0x0000000000c8e947 */ /* 0x000fea0003800000 */
[----:B------:R-:W-:-:S04]  /*5460*/  LOP3.LUT R18, R18, 0x2, RZ, 0xfc, !PT ;  /* 0x0000000212127812 */ /* 0x000fc800078efcff */
[----:B------:R-:W-:-:S13]  /*5470*/  ISETP.NE.AND P0, PT, R18, 0x3, PT ;  /* 0x000000031200780c */ /* 0x000fda0003f05270 */
[----:B------:R-:W-:Y:S05]  /*5480*/  @!P0 BRA `(.L_x_121) ;  /* 0x0000000000048947 */ /* 0x000fea0003800000 */
[----:B------:R-:W-:Y:S01]  /*5490*/  BPT.TRAP 0x1 ;  /* 0x000000040000795c */ /* 0x000fe20000300000 */
.L_x_121:
[----:B------:R-:W0:Y:S01]  /*54a0*/  S2R R5, SR_CgaCtaId ;  /* 0x0000000000057919 */ /* 0x000e220000008800 */
[----:B------:R-:W-:Y:S02]  /*54b0*/  MOV R0, 0x400 ;  /* 0x0000040000007802 */ /* 0x000fe40000000f00 */
[----:B------:R-:W-:Y:S02]  /*54c0*/  SHF.L.U32 R4, R3, 0x1f, RZ ;  /* 0x0000001f03047819 */ /* 0x000fe400000006ff */
[----:B0-----:R-:W-:-:S05]  /*54d0*/  LEA R0, R5, R0, 0x18 ;  /* 0x0000000005007211 */ /* 0x001fca00078ec0ff */
[----:B------:R-:W-:-:S04]  /*54e0*/  VIADD R0, R0, 0x28 ;  /* 0x0000002800007836 */ /* 0x000fc80000000000 */
[C---:B------:R-:W-:Y:S02]  /*54f0*/  IMAD R7, R13.reuse, 0x8, R0 ;  /* 0x000000080d077824 */ /* 0x040fe400078e0200 */
[----:B------:R-:W-:Y:S02]  /*5500*/  VIADD R13, R13, 0x1 ;  /* 0x000000010d0d7836 */ /* 0x000fe40000000000 */
[----:B------:R-:W0:Y:S03]  /*5510*/  SYNCS.PHASECHK.TRANS64.TRYWAIT P0, [R7+URZ], R4 ;  /* 0x00000004070075a7 */ /* 0x000e26000800017f */
[----:B------:R-:W-:-:S04]  /*5520*/  ISETP.NE.AND P1, PT, R13, 0x5, PT ;  /* 0x000000050d00780c */ /* 0x000fc80003f25270 */
[----:B------:R-:W-:Y:S02]  /*5530*/  SEL R2, RZ, 0x1, P1 ;  /* 0x00000001ff027807 */ /* 0x000fe40000800000 */
[----:B------:R-:W-:Y:S02]  /*5540*/  SEL R13, R13, RZ, P1 ;  /* 0x000000ff0d0d7207 */ /* 0x000fe40000800000 */
[----:B------:R-:W-:-:S03]  /*5550*/  LOP3.LUT R6, R3, R2, RZ, 0x3c, !PT ;  /* 0x0000000203067212 */ /* 0x000fc600078e3cff */
[----:B------:R-:W-:Y:S01]  /*5560*/  IMAD R8, R13, 0x8, R0 ;  /* 0x000000080d087824 */ /* 0x000fe200078e0200 */
[----:B------:R-:W-:Y:S01]  /*5570*/  SHF.L.U32 R5, R6, 0x1f, RZ ;  /* 0x0000001f06057819 */ /* 0x000fe200000006ff */
[----:B0-----:R-:W-:Y:S06]  /*5580*/  @!P0 BRA `(.L_x_122) ;  /* 0x0000000400008947 */ /* 0x001fec0003800000 */
.L_x_134:
[----:B------:R-:W1:Y:S01]  /*5590*/  SYNCS.PHASECHK.TRANS64.TRYWAIT P0, [R8+URZ], R5 ;  /* 0x00000005080075a7 */ /* 0x000e62000800017f */
[----:B------:R-:W-:-:S05]  /*55a0*/  VIADD R2, R13, 0x1 ;  /* 0x000000010d027836 */ /* 0x000fca0000000000 */
[----:B------:R-:W-:-:S04]  /*55b0*/  ISETP.NE.AND P1, PT, R2, 0x5, PT ;  /* 0x000000050200780c */ /* 0x000fc80003f25270 */
[----:B------:R-:W-:Y:S02]  /*55c0*/  SEL R3, RZ, 0x1, P1 ;  /* 0x00000001ff037807 */ /* 0x000fe40000800000 */
[----:B0-----:R-:W-:Y:S02]  /*55d0*/  SEL R7, R2, RZ, P1 ;  /* 0x000000ff02077207 */ /* 0x001fe40000800000 */
[----:B------:R-:W-:-:S03]  /*55e0*/  LOP3.LUT R6, R6, R3, RZ, 0x3c, !PT ;  /* 0x0000000306067212 */ /* 0x000fc600078e3cff */
[----:B------:R-:W-:Y:S01]  /*55f0*/  IMAD R9, R7, 0x8, R0 ;  /* 0x0000000807097824 */ /* 0x000fe200078e0200 */
[----:B------:R-:W-:Y:S01]  /*5600*/  SHF.L.U32 R4, R6, 0x1f, RZ ;  /* 0x0000001f06047819 */ /* 0x000fe200000006ff */
[----:B-1----:R-:W-:Y:S06]  /*5610*/  @!P0 BRA `(.L_x_123) ;  /* 0x0000000000f08947 */ /* 0x002fec0003800000 */
.L_x_135:
[----:B------:R-:W1:Y:S01]  /*5620*/  SYNCS.PHASECHK.TRANS64.TRYWAIT P0, [R9+URZ], R4 ;  /* 0x00000004090075a7 */ /* 0x000e62000800017f */
[----:B------:R-:W-:-:S05]  /*5630*/  VIADD R2, R7, 0x1 ;  /* 0x0000000107027836 */ /* 0x000fca0000000000 */
[----:B------:R-:W-:-:S04]  /*5640*/  ISETP.NE.AND P1, PT, R2, 0x5, PT ;  /* 0x000000050200780c */ /* 0x000fc80003f25270 */
[----:B------:R-:W-:Y:S02]  /*5650*/  SEL R3, RZ, 0x1, P1 ;  /* 0x00000001ff037807 */ /* 0x000fe40000800000 */
[----:B------:R-:W-:Y:S02]  /*5660*/  SEL R7, R2, RZ, P1 ;  /* 0x000000ff02077207 */ /* 0x000fe40000800000 */
[----:B------:R-:W-:-:S03]  /*5670*/  LOP3.LUT R11, R6, R3, RZ, 0x3c, !PT ;  /* 0x00000003060b7212 */ /* 0x000fc600078e3cff */
[----:B------:R-:W-:Y:S01]  /*5680*/  IMAD R6, R7, 0x8, R0 ;  /* 0x0000000807067824 */ /* 0x000fe200078e0200 */
[----:B0-----:R-:W-:Y:S01]  /*5690*/  SHF.L.U32 R5, R11, 0x1f, RZ ;  /* 0x0000001f0b057819 */ /* 0x001fe200000006ff */
[----:B-1----:R-:W-:Y:S06]  /*56a0*/  @!P0 BRA `(.L_x_124) ;  /* 0x0000000000e08947 */ /* 0x002fec0003800000 */
.L_x_136:
[----:B------:R-:W1:Y:S01]  /*56b0*/  SYNCS.PHASECHK.TRANS64.TRYWAIT P0, [R6+URZ], R5 ;  /* 0x00000005060075a7 */ /* 0x000e62000800017f */
[----:B------:R-:W-:-:S05]  /*56c0*/  VIADD R2, R7, 0x1 ;  /* 0x0000000107027836 */ /* 0x000fca0000000000 */
[----:B------:R-:W-:-:S04]  /*56d0*/  ISETP.NE.AND P1, PT, R2, 0x5, PT ;  /* 0x000000050200780c */ /* 0x000fc80003f25270 */
[----:B0-----:R-:W-:Y:S02]  /*56e0*/  SEL R4, RZ, 0x1, P1 ;  /* 0x00000001ff047807 */ /* 0x001fe40000800000 */
[----:B------:R-:W-:Y:S02]  /*56f0*/  SEL R3, R2, RZ, P1 ;  /* 0x000000ff02037207 */ /* 0x000fe40000800000 */
[----:B------:R-:W-:Y:S01]  /*5700*/  LOP3.LUT R4, R11, R4, RZ, 0x3c, !PT ;  /* 0x000000040b047212 */ /* 0x000fe200078e3cff */
[----:B-1----:R-:W-:Y:S06]  /*5710*/  @!P0 BRA `(.L_x_125) ;  /* 0x0000000000d88947 */ /* 0x002fec0003800000 */
.L_x_137:
[----:B------:R-:W-:Y:S01]  /*5720*/  IMAD R3, R3, 0x8, R0 ;  /* 0x0000000803037824 */ /* 0x000fe200078e0200 */
[----:B------:R-:W-:-:S07]  /*5730*/  SHF.L.U32 R0, R4, 0x1f, RZ ;  /* 0x0000001f04007819 */ /* 0x000fce00000006ff */
.L_x_126:
[----:B-1----:R1:W2:Y:S02]  /*5740*/  SYNCS.PHASECHK.TRANS64.TRYWAIT P0, [R3+URZ], R0 ;  /* 0x00000000030075a7 */ /* 0x0022a4000800017f */
[----:B--2---:R-:W-:Y:S05]  /*5750*/  @!P0 NANOSLEEP.SYNCS 0x989680 ;  /* 0x009896800000895d */ /* 0x004fea0003900000 */
[----:B------:R-:W2:Y:S02]  /*5760*/  @!P0 SYNCS.PHASECHK.TRANS64 P0, [R3+URZ], R0 ;  /* 0x00000000030085a7 */ /* 0x000ea4000800007f */
[----:B--2---:R-:W-:Y:S05]  /*5770*/  @!P0 BRA `(.L_x_126) ;  /* 0xfffffffc00f08947 */ /* 0x004fea000383ffff */
.L_x_120:
[----:B------:R-:W-:Y:S05]  /*5780*/  BSYNC B0 ;  /* 0x0000000000007941 */ /* 0x000fea0003800000 */
.L_x_119:
[----:B------:R-:W-:Y:S05]  /*5790*/  EXIT ;  /* 0x000000000000794d */ /* 0x000fea0003800000 */
.L_x_21:
[----:B-1----:R1:W2:Y:S02]  /*57a0*/  SYNCS.PHASECHK.TRANS64.TRYWAIT P1, [R3+URZ], R0 ;  /* 0x00000000030075a7 */ /* 0x0022a4000802017f */
[----:B--2---:R-:W-:Y:S05]  /*57b0*/  @!P1 NANOSLEEP.SYNCS 0x989680 ;  /* 0x009896800000995d */ /* 0x004fea0003900000 */
[----:B------:R-:W2:Y:S02]  /*57c0*/  @!P1 SYNCS.PHASECHK.TRANS64 P1, [R3+URZ], R0 ;  /* 0x00000000030095a7 */ /* 0x000ea4000802007f */
[----:B--2---:R-:W-:Y:S05]  /*57d0*/  @!P1 BRA `(.L_x_21) ;  /* 0xfffffffc00f09947 */ /* 0x004fea000383ffff */
[----:B------:R-:W-:Y:S05]  /*57e0*/  BRA `(.L_x_20) ;  /* 0xffffffbc00e47947 */ /* 0x000fea000383ffff */
.L_x_26:
[----:B-1----:R1:W2:Y:S02]  /*57f0*/  SYNCS.PHASECHK.TRANS64.TRYWAIT P1, [R5+URZ], R4 ;  /* 0x00000004050075a7 */ /* 0x0022a4000802017f */
[----:B--2---:R-:W-:Y:S05]  /*5800*/  @!P1 NANOSLEEP.SYNCS 0x989680 ;  /* 0x009896800000995d */ /* 0x004fea0003900000 */
[----:B------:R-:W2:Y:S02]  /*5810*/  @!P1 SYNCS.PHASECHK.TRANS64 P1, [R5+URZ], R4 ;  /* 0x00000004050095a7 */ /* 0x000ea4000802007f */
[----:B--2---:R-:W-:Y:S05]  /*5820*/  @!P1 BRA `(.L_x_26) ;  /* 0xfffffffc00f09947 */ /* 0x004fea000383ffff */
[----:B------:R-:W-:Y:S05]  /*5830*/  BRA `(.L_x_25) ;  /* 0xffffffc000647947 */ /* 0x000fea000383ffff */
.L_x_107:
[----:B------:R-:W-:Y:S01]  /*5840*/  BSSY B1, `(.L_x_127) ;  /* 0x0000006000017945 */ /* 0x000fe20003800000 */
[----:B------:R-:W-:-:S07]  /*5850*/  IMAD.MOV.U32 R15, RZ, RZ, -0x1 ;  /* 0xffffffffff0f7424 */ /* 0x000fce00078e00ff */
[----:B------:R-:W-:Y:S05]  /*5860*/  WARPSYNC.COLLECTIVE R15, `(.L_x_128) ;  /* 0x000000000f0c7348 */ /* 0x000fea0003c00000 */
[----:B------:R-:W-:Y:S02]  /*5870*/  ELECT P6, UR62, PT ;  /* 0x00000000003e782f */ /* 0x000fe400038c0000 */
[----:B------:R-:W-:Y:S01]  /*5880*/  MOV R14, UR62 ;  /* 0x0000003e000e7c02 */ /* 0x000fe20008000f00 */
[----:B------:R-:W-:Y:S10]  /*5890*/  ENDCOLLECTIVE ;  /* 0x000000000000791b */ /* 0x000ff40003800000 */
.L_x_128:
[----:B------:R-:W-:Y:S05]  /*58a0*/  BSYNC B1 ;  /* 0x0000000000017941 */ /* 0x000fea0003800000 */
.L_x_127:
[----:B------:R-:W-:Y:S05]  /*58b0*/  BRA `(.L_x_129) ;  /* 0xfffffff0001c7947 */ /* 0x000fea000383ffff */
.L_x_110:
[----:B-1----:R1:W2:Y:S02]  /*58c0*/  SYNCS.PHASECHK.TRANS64.TRYWAIT P0, [R22+URZ+0x28], R7 ;  /* 0x00002807160075a7 */ /* 0x0022a4000800017f */
[----:B--2---:R-:W-:Y:S05]  /*58d0*/  @!P0 NANOSLEEP.SYNCS 0x989680 ;  /* 0x009896800000895d */ /* 0x004fea0003900000 */
[----:B------:R-:W2:Y:S02]  /*58e0*/  @!P0 SYNCS.PHASECHK.TRANS64 P0, [R22+URZ+0x28], R7 ;  /* 0x00002807160085a7 */ /* 0x000ea4000800007f */
[----:B--2---:R-:W-:Y:S05]  /*58f0*/  @!P0 BRA `(.L_x_110) ;  /* 0xfffffffc00f08947 */ /* 0x004fea000383ffff */
[----:B------:R-:W-:Y:S05]  /*5900*/  BRA `(.L_x_130) ;  /* 0xfffffff000587947 */ /* 0x000fea000383ffff */
.L_x_118:
[----:B------:R-:W-:Y:S01]  /*5910*/  BSSY B0, `(.L_x_131) ;  /* 0x0000006000007945 */ /* 0x000fe20003800000 */
[----:B------:R-:W-:-:S07]  /*5920*/  IMAD.MOV.U32 R15, RZ, RZ, -0x1 ;  /* 0xffffffffff0f7424 */ /* 0x000fce00078e00ff */
[----:B------:R-:W-:Y:S05]  /*5930*/  WARPSYNC.COLLECTIVE R15, `(.L_x_132) ;  /* 0x000000000f0c7348 */ /* 0x000fea0003c00000 */
[----:B------:R-:W-:Y:S02]  /*5940*/  ELECT P6, UR62, PT ;  /* 0x00000000003e782f */ /* 0x000fe400038c0000 */
[----:B------:R-:W-:Y:S01]  /*5950*/  MOV R14, UR62 ;  /* 0x0000003e000e7c02 */ /* 0x000fe20008000f00 */
[----:B------:R-:W-:Y:S10]  /*5960*/  ENDCOLLECTIVE ;  /* 0x000000000000791b */ /* 0x000ff40003800000 */
.L_x_132:
[----:B------:R-:W-:Y:S05]  /*5970*/  BSYNC B0 ;  /* 0x0000000000007941 */ /* 0x000fea0003800000 */
.L_x_131:
[----:B------:R-:W-:Y:S05]  /*5980*/  BRA `(.L_x_133) ;  /* 0xfffffff800ac7947 */ /* 0x000fea000383ffff */
.L_x_122:
[----:B0-----:R0:W1:Y:S02]  /*5990*/  SYNCS.PHASECHK.TRANS64.TRYWAIT P0, [R7+URZ], R4 ;  /* 0x00000004070075a7 */ /* 0x001064000800017f */
[----:B-1----:R-:W-:Y:S05]  /*59a0*/  @!P0 NANOSLEEP.SYNCS 0x989680 ;  /* 0x009896800000895d */ /* 0x002fea0003900000 */
[----:B------:R-:W1:Y:S02]  /*59b0*/  @!P0 SYNCS.PHASECHK.TRANS64 P0, [R7+URZ], R4 ;  /* 0x00000004070085a7 */ /* 0x000e64000800007f */
[----:B-1----:R-:W-:Y:S05]  /*59c0*/  @!P0 BRA `(.L_x_122) ;  /* 0xfffffffc00f08947 */ /* 0x002fea000383ffff */
[----:B------:R-:W-:Y:S05]  /*59d0*/  BRA `(.L_x_134) ;  /* 0xfffffff800ec7947 */ /* 0x000fea000383ffff */
.L_x_123:
[----:B0-----:R0:W1:Y:S02]  /*59e0*/  SYNCS.PHASECHK.TRANS64.TRYWAIT P0, [R8+URZ], R5 ;  /* 0x00000005080075a7 */ /* 0x001064000800017f */
[----:B-1----:R-:W-:Y:S05]  /*59f0*/  @!P0 NANOSLEEP.SYNCS 0x989680 ;  /* 0x009896800000895d */ /* 0x002fea0003900000 */
[----:B------:R-:W1:Y:S02]  /*5a00*/  @!P0 SYNCS.PHASECHK.TRANS64 P0, [R8+URZ], R5 ;  /* 0x00000005080085a7 */ /* 0x000e64000800007f */
[----:B-1----:R-:W-:Y:S05]  /*5a10*/  @!P0 BRA `(.L_x_123) ;  /* 0xfffffffc00f08947 */ /* 0x002fea000383ffff */
[----:B------:R-:W-:Y:S05]  /*5a20*/  BRA `(.L_x_135) ;  /* 0xfffffff800fc7947 */ /* 0x000fea000383ffff */
.L_x_124:
[----:B0-----:R0:W1:Y:S02]  /*5a30*/  SYNCS.PHASECHK.TRANS64.TRYWAIT P0, [R9+URZ], R4 ;  /* 0x00000004090075a7 */ /* 0x001064000800017f */
[----:B-1----:R-:W-:Y:S05]  /*5a40*/  @!P0 NANOSLEEP.SYNCS 0x989680 ;  /* 0x009896800000895d */ /* 0x002fea0003900000 */
[----:B------:R-:W1:Y:S02]  /*5a50*/  @!P0 SYNCS.PHASECHK.TRANS64 P0, [R9+URZ], R4 ;  /* 0x00000004090085a7 */ /* 0x000e64000800007f */
[----:B-1----:R-:W-:Y:S05]  /*5a60*/  @!P0 BRA `(.L_x_124) ;  /* 0xfffffffc00f08947 */ /* 0x002fea000383ffff */
[----:B------:R-:W-:Y:S05]  /*5a70*/  BRA `(.L_x_136) ;  /* 0xfffffffc000c7947 */ /* 0x000fea000383ffff */
.L_x_125:
[----:B0-----:R0:W1:Y:S02]  /*5a80*/  SYNCS.PHASECHK.TRANS64.TRYWAIT P0, [R6+URZ], R5 ;  /* 0x00000005060075a7 */ /* 0x001064000800017f */
[----:B-1----:R-:W-:Y:S05]  /*5a90*/  @!P0 NANOSLEEP.SYNCS 0x989680 ;  /* 0x009896800000895d */ /* 0x002fea0003900000 */
[----:B------:R-:W1:Y:S02]  /*5aa0*/  @!P0 SYNCS.PHASECHK.TRANS64 P0, [R6+URZ], R5 ;  /* 0x00000005060085a7 */ /* 0x000e64000800007f */
[----:B-1----:R-:W-:Y:S05]  /*5ab0*/  @!P0 BRA `(.L_x_125) ;  /* 0xfffffffc00f08947 */ /* 0x002fea000383ffff */
[----:B------:R-:W-:Y:S05]  /*5ac0*/  BRA `(.L_x_137) ;  /* 0xfffffffc00147947 */ /* 0x000fea000383ffff */
.L_x_138:
[----:B------:R-:W-:-:S00]  /*5ad0*/  BRA `(.L_x_138) ;  /* 0xfffffffc00fc7947 */ /* 0x000fc0000383ffff */
[----:B------:R-:W-:-:S00]  /*5ae0*/  NOP ;  /* 0x0000000000007918 */ /* 0x000fc00000000000 */
        /* <DEDUP_REMOVED lines=9> */
.L_x_139:


//--------------------- .nv.global.init           --------------------------
	.section	.nv.global.init,"aw",@progbits
.nv.global.init:
	.type		$str$22,@object
	.size		$str$22,($str$23 - $str$22)
$str$22:
        /*0000*/ 	.byte	0x6b, 0x5f, 0x74, 0x69, 0x6c, 0x65, 0x5f, 0x63, 0x6f, 0x75, 0x6e, 0x74, 0x20, 0x3e, 0x3d, 0x20
        /*0010*/ 	.byte	0x31, 0x00
	.type		$str$23,@object
	.size		$str$23,(__unnamed_1 - $str$23)
$str$23:
        /*0012*/ 	.byte	0x2f, 0x74, 0x6d, 0x70, 0x2f, 0x63, 0x75, 0x74, 0x6c, 0x61, 0x73, 0x73, 0x5f, 0x73, 0x77, 0x65
        /*0022*/ 	.byte	0x65, 0x70, 0x5f, 0x73, 0x72, 0x63, 0x2f, 0x69, 0x6e, 0x63, 0x6c, 0x75, 0x64, 0x65, 0x2f, 0x63
        /*0032*/ 	.byte	0x75, 0x74, 0x6c, 0x61, 0x73, 0x73, 0x2f, 0x67, 0x65, 0x6d, 0x6d, 0x2f, 0x63, 0x6f, 0x6c, 0x6c
        /*0042*/ 	.byte	0x65, 0x63, 0x74, 0x69, 0x76, 0x65, 0x2f, 0x73, 0x6d, 0x39, 0x30, 0x5f, 0x6d, 0x6d, 0x61, 0x5f
        /*0052*/ 	.byte	0x74, 0x6d, 0x61, 0x5f, 0x67, 0x6d, 0x6d, 0x61, 0x5f, 0x73, 0x73, 0x5f, 0x77, 0x61, 0x72, 0x70
        /*0062*/ 	.byte	0x73, 0x70, 0x65, 0x63, 0x69, 0x61, 0x6c, 0x69, 0x7a, 0x65, 0x64, 0x2e, 0x68, 0x70, 0x70, 0x00
	.type		__unnamed_1,@object
	.size		__unnamed_1,(.L_0 - __unnamed_1)
__unnamed_1:
        /*0072*/ 	.byte	0x76, 0x6f, 0x69, 0x64, 0x20, 0x63, 0x75, 0x74, 0x6c, 0x61, 0x73, 0x73, 0x3a, 0x3a, 0x67, 0x65
        /* <DEDUP_REMOVED lines=173> */
.L_0:


//--------------------- .nv.shared._ZN7cutlass13device_kernelINS_4gemm6kernel13GemmUniversalIN4cute5tupleIJiiiiEEENS1_10collective13CollectiveMmaINS1_34MainloopSm90TmaGmmaWarpSpecializedILi5ENS5_IJNS4_1CILi2EEESB_NSA_ILi1EEEEEENS1_35KernelTmaWarpSpecializedCooperativeEEENS5_IJNSA_ILi128EEENSA_ILi64EEENSA_ILi32EEEEEEaNS5_IJlSC_lEEEaSK_NS4_8TiledMMAINS4_8MMA_AtomIJNS4_4SM904GMMA26MMA_64x64x32_S32S8S8_SS_TNEEEENS4_6LayoutINS5_IJSB_SC_SC_EEENS5_IJSC_NSA_ILi0EEEST_EEEEENS5_IJNS4_10UnderscoreESW_SW_EEEEENS4_23SM90_TMA_LOAD_MULTICASTENS4_14ComposedLayoutINS4_7SwizzleILi1ELi4ELi3EEENS4_18smem_ptr_flag_bitsILi8EEENSR_INS5_IJNSA_ILi8EEESI_EEENS5_IJSI_SC_EEEEEEEvNS4_8identityESZ_S19_vS1A_EENS_8epilogue10collective6detail29Sm90TmaWarpSpecializedAdapterINS1D_15DefaultEpilogueIaSK_SK_NS1C_6thread17LinearCombinationIaLi1EiiLNS1H_9ScaleType4KindE0ELNS_15FloatRoundStyleE2EaEENS1_15EpilogueDefaultEEEEEvvEEEEvNT_6ParamsE --------------------------
	.section	.nv.shared._ZN7cutlass13device_kernelINS_4gemm6kernel13GemmUniversalIN4cute5tupleIJiiiiEEENS1_10collective13CollectiveMmaINS1_34MainloopSm90TmaGmmaWarpSpecializedILi5ENS5_IJNS4_1CILi2EEESB_NSA_ILi1EEEEEENS1_35KernelTmaWarpSpecializedCooperativeEEENS5_IJNSA_ILi128EEENSA_ILi64EEENSA_ILi32EEEEEEaNS5_IJlSC_lEEEaSK_NS4_8TiledMMAINS4_8MMA_AtomIJNS4_4SM904GMMA26MMA_64x64x32_S32S8S8_SS_TNEEEENS4_6LayoutINS5_IJSB_SC_SC_EEENS5_IJSC_NSA_ILi0EEEST_EEEEENS5_IJNS4_10UnderscoreESW_SW_EEEEENS4_23SM90_TMA_LOAD_MULTICASTENS4_14ComposedLayoutINS4_7SwizzleILi1ELi4ELi3EEENS4_18smem_ptr_flag_bitsILi8EEENSR_INS5_IJNSA_ILi8EEESI_EEENS5_IJSI_SC_EEEEEEEvNS4_8identityESZ_S19_vS1A_EENS_8epilogue10collective6detail29Sm90TmaWarpSpecializedAdapterINS1D_15DefaultEpilogueIaSK_SK_NS1C_6thread17LinearCombinationIaLi1EiiLNS1H_9ScaleType4KindE0ELNS_15FloatRoundStyleE2EaEENS1_15EpilogueDefaultEEEEEvvEEEEvNT_6ParamsE,"aw",@nobits
	.sectionflags	@""
	.align	16
	.zero		1024


//--------------------- .nv.shared.reserved.0     --------------------------
	.section	.nv.shared.reserved.0,"aw",@nobits
	.weak		__nv_reservedSMEM_offset_0_alias
	.size		__nv_reservedSMEM_offset_0_alias, 0, 0
	.other		__nv_reservedSMEM_offset_0_alias,@"STO_CUDA_RESERVED_SHARED STV_DEFAULT"
__nv_reservedSMEM_offset_0_alias:
	.zero		0


//--------------------- .nv.global                --------------------------
	.section	.nv.global,"aw",@nobits
.nv.global:
	.type		_ZN39_INTERNAL_440ec97e_4_k_cu_768a0ce7_57214cute1_E,@object
	.size		_ZN39_INTERNAL_440ec97e_4_k_cu_768a0ce7_57214cute1_E,(_ZN39_INTERNAL_440ec97e_4_k_cu_768a0ce7_57214cuda3std3__45__cpo6cbeginE - _ZN39_INTERNAL_440ec97e_4_k_cu_768a0ce7_57214cute1_E)
_ZN39_INTERNAL_440ec97e_4_k_cu_768a0ce7_57214cute1_E:
	.zero		1
	.type		_ZN39_INTERNAL_440ec97e_4_k_cu_768a0ce7_57214cuda3std3__45__cpo6cbeginE,@object
	.size		_ZN39_INTERNAL_440ec97e_4_k_cu_768a0ce7_57214cuda3std3__45__cpo6cbeginE,(_ZN39_INTERNAL_440ec97e_4_k_cu_768a0ce7_57214cuda3std3__48in_placeE - _ZN39_INTERNAL_440ec97e_4_k_cu_768a0ce7_57214cuda3std3__45__cpo6cbeginE)
_ZN39_INTERNAL_440ec97e_4_k_cu_768a0ce7_57214cuda3std3__45__cpo6cbeginE:
	.zero		1
	.type		_ZN39_INTERNAL_440ec97e_4_k_cu_768a0ce7_57214cuda3std3__48in_placeE,@object
	.size		_ZN39_INTERNAL_440ec97e_4_k_cu_768a0ce7_57214cuda3std3__48in_placeE,(_ZN39_INTERNAL_440ec97e_4_k_cu_768a0ce7_57214cuda3std6ranges3__45__cpo9iter_moveE - _ZN39_INTERNAL_440ec97e_4_k_cu_768a0ce7_57214cuda3std3__48in_placeE)
_ZN39_INTERNAL_440ec97e_4_k_cu_768a0ce7_57214cuda3std3__48in_placeE:
	.zero		1
	.type		_ZN39_INTERNAL_440ec97e_4_k_cu_768a0ce7_57214cuda3std6ranges3__45__cpo9iter_moveE,@object
	.size		_ZN39_INTERNAL_440ec97e_4_k_cu_768a0ce7_57214cuda3std6ranges3__45__cpo9iter_moveE,(_ZN39_INTERNAL_440ec97e_4_k_cu_768a0ce7_57214cuda3std3__45__cpo5beginE - _ZN39_INTERNAL_440ec97e_4_k_cu_768a0ce7_57214cuda3std6ranges3__45__cpo9iter_moveE)
_ZN39_INTERNAL_440ec97e_4_k_cu_768a0ce7_57214cuda3std6ranges3__45__cpo9iter_moveE:
	.zero		1
	.type		_ZN39_INTERNAL_440ec97e_4_k_cu_768a0ce7_57214cuda3std3__45__cpo5beginE,@object
	.size		_ZN39_INTERNAL_440ec97e_4_k_cu_768a0ce7_57214cuda3std3__45__cpo5beginE,(_ZN39_INTERNAL_440ec97e_4_k_cu_768a0ce7_57214cuda3std3__441_GLOBAL__N__440ec97e_4_k_cu_768a0ce7_57216ignoreE - _ZN39_INTERNAL_440ec97e_4_k_cu_768a0ce7_57214cuda3std3__45__cpo5beginE)
_ZN39_INTERNAL_440ec97e_4_k_cu_768a0ce7_57214cuda3std3__45__cpo5beginE:
	.zero		1
	.type		_ZN39_INTERNAL_440ec97e_4_k_cu_768a0ce7_57214cuda3std3__441_GLOBAL__N__440ec97e_4_k_cu_768a0ce7_57216ignoreE,@object
	.size		_ZN39_INTERNAL_440ec97e_4_k_cu_768a0ce7_57214cuda3std3__441_GLOBAL__N__440ec97e_4_k_cu_768a0ce7_57216ignoreE,(_ZN39_INTERNAL_440ec97e_4_k_cu_768a0ce7_57214cute7productE - _ZN39_INTERNAL_440ec97e_4_k_cu_768a0ce7_57214cuda3std3__441_GLOBAL__N__440ec97e_4_k_cu_768a0ce7_57216ignoreE)
_ZN39_INTERNAL_440ec97e_4_k_cu_768a0ce7_57214cuda3std3__441_GLOBAL__N__440ec97e_4_k_cu_768a0ce7_57216ignoreE:
	.zero		1
	.type		_ZN39_INTERNAL_440ec97e_4_k_cu_768a0ce7_57214cute7productE,@object
	.size		_ZN39_INTERNAL_440ec97e_4_k_cu_768a0ce7_57214cute7productE,(_ZN39_INTERNAL_440ec97e_4_k_cu_768a0ce7_57214cuda3std3__45__cpo3endE - _ZN39_INTERNAL_440ec97e_4_k_cu_768a0ce7_57214cute7productE)
_ZN39_INTERNAL_440ec97e_4_k_cu_768a0ce7_57214cute7productE:
	.zero		1
	.type		_ZN39_INTERNAL_440ec97e_4_k_cu_768a0ce7_57214cuda3std3__45__cpo3endE,@object
	.size		_ZN39_INTERNAL_440ec97e_4_k_cu_768a0ce7_57214cuda3std3__45__cpo3endE,(_ZN39_INTERNAL_440ec97e_4_k_cu_768a0ce7_57214cuda3std3__419piecewise_constructE - _ZN39_INTERNAL_440ec97e_4_k_cu_768a0ce7_57214cuda3std3__45__cpo3endE)
_ZN39_INTERNAL_440ec97e_4_k_cu_768a0ce7_57214cuda3std3__45__cpo3endE:
	.zero		1
	.type		_ZN39_INTERNAL_440ec97e_4_k_cu_768a0ce7_57214cuda3std3__419piecewise_constructE,@object
	.size		_ZN39_INTERNAL_440ec97e_4_k_cu_768a0ce7_57214cuda3std3__419piecewise_constructE,(_ZN39_INTERNAL_440ec97e_4_k_cu_768a0ce7_57214cuda3std3__45__cpo4cendE - _ZN39_INTERNAL_440ec97e_4_k_cu_768a0ce7_57214cuda3std3__419piecewise_constructE)
_ZN39_INTERNAL_440ec97e_4_k_cu_768a0ce7_57214cuda3std3__419piecewise_constructE:
	.zero		1
	.type		_ZN39_INTERNAL_440ec97e_4_k_cu_768a0ce7_57214cuda3std3__45__cpo4cendE,@object
	.size		_ZN39_INTERNAL_440ec97e_4_k_cu_768a0ce7_57214cuda3std3__45__cpo4cendE,(_ZN39_INTERNAL_440ec97e_4_k_cu_768a0ce7_57214cuda3std6ranges3__45__cpo4swapE - _ZN39_INTERNAL_440ec97e_4_k_cu_768a0ce7_57214cuda3std3__45__cpo4cendE)
_ZN39_INTERNAL_440ec97e_4_k_cu_768a0ce7_57214cuda3std3__45__cpo4cendE:
	.zero		1
	.type		_ZN39_INTERNAL_440ec97e_4_k_cu_768a0ce7_57214cuda3std6ranges3__45__cpo4swapE,@object
	.size		_ZN39_INTERNAL_440ec97e_4_k_cu_768a0ce7_57214cuda3std6ranges3__45__cpo4swapE,(.L_8 - _ZN39_INTERNAL_440ec97e_4_k_cu_768a0ce7_57214cuda3std6ranges3__45__cpo4swapE)
_ZN39_INTERNAL_440ec97e_4_k_cu_768a0ce7_57214cuda3std6ranges3__45__cpo4swapE:
	.zero		1
.L_8:


//--------------------- .nv.constant0._ZN7cutlass13device_kernelINS_4gemm6kernel13GemmUniversalIN4cute5tupleIJiiiiEEENS1_10collective13CollectiveMmaINS1_34MainloopSm90TmaGmmaWarpSpecializedILi5ENS5_IJNS4_1CILi2EEESB_NSA_ILi1EEEEEENS1_35KernelTmaWarpSpecializedCooperativeEEENS5_IJNSA_ILi128EEENSA_ILi64EEENSA_ILi32EEEEEEaNS5_IJlSC_lEEEaSK_NS4_8TiledMMAINS4_8MMA_AtomIJNS4_4SM904GMMA26MMA_64x64x32_S32S8S8_SS_TNEEEENS4_6LayoutINS5_IJSB_SC_SC_EEENS5_IJSC_NSA_ILi0EEEST_EEEEENS5_IJNS4_10UnderscoreESW_SW_EEEEENS4_23SM90_TMA_LOAD_MULTICASTENS4_14ComposedLayoutINS4_7SwizzleILi1ELi4ELi3EEENS4_18smem_ptr_flag_bitsILi8EEENSR_INS5_IJNSA_ILi8EEESI_EEENS5_IJSI_SC_EEEEEEEvNS4_8identityESZ_S19_vS1A_EENS_8epilogue10collective6detail29Sm90TmaWarpSpecializedAdapterINS1D_15DefaultEpilogueIaSK_SK_NS1C_6thread17LinearCombinationIaLi1EiiLNS1H_9ScaleType4KindE0ELNS_15FloatRoundStyleE2EaEENS1_15EpilogueDefaultEEEEEvvEEEEvNT_6ParamsE --------------------------
	.section	.nv.constant0._ZN7cutlass13device_kernelINS_4gemm6kernel13GemmUniversalIN4cute5tupleIJiiiiEEENS1_10collective13CollectiveMmaINS1_34MainloopSm90TmaGmmaWarpSpecializedILi5ENS5_IJNS4_1CILi2EEESB_NSA_ILi1EEEEEENS1_35KernelTmaWarpSpecializedCooperativeEEENS5_IJNSA_ILi128EEENSA_ILi64EEENSA_ILi32EEEEEEaNS5_IJlSC_lEEEaSK_NS4_8TiledMMAINS4_8MMA_AtomIJNS4_4SM904GMMA26MMA_64x64x32_S32S8S8_SS_TNEEEENS4_6LayoutINS5_IJSB_SC_SC_EEENS5_IJSC_NSA_ILi0EEEST_EEEEENS5_IJNS4_10UnderscoreESW_SW_EEEEENS4_23SM90_TMA_LOAD_MULTICASTENS4_14ComposedLayoutINS4_7SwizzleILi1ELi4ELi3EEENS4_18smem_ptr_flag_bitsILi8EEENSR_INS5_IJNSA_ILi8EEESI_EEENS5_IJSI_SC_EEEEEEEvNS4_8identityESZ_S19_vS1A_EENS_8epilogue10collective6detail29Sm90TmaWarpSpecializedAdapterINS1D_15DefaultEpilogueIaSK_SK_NS1C_6thread17LinearCombinationIaLi1EiiLNS1H_9ScaleType4KindE0ELNS_15FloatRoundStyleE2EaEENS1_15EpilogueDefaultEEEEEvvEEEEvNT_6ParamsE,"a",@progbits
	.sectionflags	@""
	.align	4
.nv.constant0._ZN7cutlass13device_kernelINS_4gemm6kernel13GemmUniversalIN4cute5tupleIJiiiiEEENS1_10collective13CollectiveMmaINS1_34MainloopSm90TmaGmmaWarpSpecializedILi5ENS5_IJNS4_1CILi2EEESB_NSA_ILi1EEEEEENS1_35KernelTmaWarpSpecializedCooperativeEEENS5_IJNSA_ILi128EEENSA_ILi64EEENSA_ILi32EEEEEEaNS5_IJlSC_lEEEaSK_NS4_8TiledMMAINS4_8MMA_AtomIJNS4_4SM904GMMA26MMA_64x64x32_S32S8S8_SS_TNEEEENS4_6LayoutINS5_IJSB_SC_SC_EEENS5_IJSC_NSA_ILi0EEEST_EEEEENS5_IJNS4_10UnderscoreESW_SW_EEEEENS4_23SM90_TMA_LOAD_MULTICASTENS4_14ComposedLayoutINS4_7SwizzleILi1ELi4ELi3EEENS4_18smem_ptr_flag_bitsILi8EEENSR_INS5_IJNSA_ILi8EEESI_EEENS5_IJSI_SC_EEEEEEEvNS4_8identityESZ_S19_vS1A_EENS_8epilogue10collective6detail29Sm90TmaWarpSpecializedAdapterINS1D_15DefaultEpilogueIaSK_SK_NS1C_6thread17LinearCombinationIaLi1EiiLNS1H_9ScaleType4KindE0ELNS_15FloatRoundStyleE2EaEENS1_15EpilogueDefaultEEEEEvvEEEEvNT_6ParamsE:
	.zero		1664


//--------------------- SYMBOLS --------------------------

	.type		.nv.reservedSmem.offset0,@object
	.size		.nv.reservedSmem.offset0,0x4
	.type		__assertfail,@function
